//
// Generated by NVIDIA NVVM Compiler
//
// Compiler Build ID: CL-36424714
// Cuda compilation tools, release 13.0, V13.0.88
// Based on NVVM 20.0.0
//

.version 9.0
.target sm_100
.address_size 64

	// .globl	_Z6renderP6SpherePh
.global .align 4 .b8 precalc_xorwow_matrix[102400];
.global .align 4 .b8 precalc_xorwow_offset_matrix[102400];
.global .align 4 .b8 mrg32k3aM1[2304];
.global .align 4 .b8 mrg32k3aM2[2304];
.global .align 4 .b8 mrg32k3aM1SubSeq[2016];
.global .align 4 .b8 mrg32k3aM2SubSeq[2016];
.global .align 4 .b8 mrg32k3aM1Seq[2304];
.global .align 4 .b8 mrg32k3aM2Seq[2304];
.const .align 8 .b8 __cr_lgamma_table[72];

.visible .entry _Z6renderP6SpherePh(
	.param .u64 .ptr .align 1 _Z6renderP6SpherePh_param_0,
	.param .u64 .ptr .align 1 _Z6renderP6SpherePh_param_1
)
{
	.reg .pred 	%p<22>;
	.reg .b16 	%rs<10>;
	.reg .b32 	%r<29>;
	.reg .b32 	%f<141>;
	.reg .b64 	%rd<15>;

	ld.param.u64 	%rd6, [_Z6renderP6SpherePh_param_0];
	ld.param.u64 	%rd7, [_Z6renderP6SpherePh_param_1];
	cvta.to.global.u64 	%rd1, %rd7;
	cvta.to.global.u64 	%rd2, %rd6;
	mov.u32 	%r11, %ctaid.x;
	mov.u32 	%r12, %ntid.x;
	mov.u32 	%r13, %tid.x;
	mad.lo.s32 	%r1, %r11, %r12, %r13;
	mov.u32 	%r14, %ctaid.y;
	mov.u32 	%r15, %ntid.y;
	mov.u32 	%r16, %tid.y;
	mad.lo.s32 	%r17, %r14, %r15, %r16;
	mad.lo.s32 	%r18, %r17, 800, %r1;
	mul.lo.s32 	%r3, %r18, 3;
	setp.gt.s32 	%p4, %r1, 799;
	setp.gt.u32 	%p5, %r17, 599;
	or.pred  	%p6, %p4, %p5;
	@%p6 bra 	$L__BB0_14;
	cvt.rn.f32.s32 	%f29, %r1;
	add.f32 	%f30, %f29, 0fC3C80000;
	div.rn.f32 	%f31, %f30, 0f44480000;
	cvt.rn.f32.u32 	%f32, %r17;
	add.f32 	%f33, %f32, 0fC3960000;
	div.rn.f32 	%f34, %f33, 0f44160000;
	mul.f32 	%f35, %f34, %f34;
	fma.rn.f32 	%f36, %f31, %f31, %f35;
	add.f32 	%f37, %f36, 0f3F800000;
	sqrt.rn.f32 	%f38, %f37;
	div.rn.f32 	%f1, %f31, %f38;
	div.rn.f32 	%f2, %f34, %f38;
	rcp.rn.f32 	%f3, %f38;
	mul.f32 	%f39, %f2, %f2;
	fma.rn.f32 	%f40, %f1, %f1, %f39;
	fma.rn.f32 	%f41, %f3, %f3, %f40;
	mul.f32 	%f4, %f41, 0f40800000;
	add.f32 	%f5, %f41, %f41;
	add.s64 	%rd14, %rd2, 56;
	mov.f32 	%f135, 0f60AD78EC;
	mov.b32 	%r28, -1;
	mov.b16 	%rs9, 0;
	mov.b32 	%r27, 0;
$L__BB0_2:
	ld.global.f32 	%f42, [%rd14+-56];
	mov.f32 	%f43, 0f00000000;
	sub.f32 	%f44, %f43, %f42;
	ld.global.f32 	%f45, [%rd14+-52];
	sub.f32 	%f46, %f43, %f45;
	ld.global.f32 	%f47, [%rd14+-48];
	sub.f32 	%f48, %f43, %f47;
	mul.f32 	%f49, %f2, %f46;
	fma.rn.f32 	%f50, %f1, %f44, %f49;
	fma.rn.f32 	%f51, %f3, %f48, %f50;
	add.f32 	%f8, %f51, %f51;
	mul.f32 	%f52, %f46, %f46;
	fma.rn.f32 	%f53, %f44, %f44, %f52;
	fma.rn.f32 	%f54, %f48, %f48, %f53;
	ld.global.f32 	%f55, [%rd14+-44];
	mul.f32 	%f56, %f55, %f55;
	sub.f32 	%f57, %f54, %f56;
	mul.f32 	%f58, %f8, %f8;
	mul.f32 	%f59, %f4, %f57;
	sub.f32 	%f9, %f58, %f59;
	setp.leu.f32 	%p7, %f9, 0f00000000;
	@%p7 bra 	$L__BB0_4;
	neg.f32 	%f60, %f8;
	sqrt.rn.f32 	%f61, %f9;
	sub.f32 	%f62, %f60, %f61;
	div.rn.f32 	%f137, %f62, %f5;
$L__BB0_4:
	setp.gt.f32 	%p8, %f9, 0f00000000;
	setp.lt.f32 	%p9, %f137, %f135;
	and.pred  	%p1, %p8, %p9;
	ld.global.f32 	%f63, [%rd14+-28];
	mov.f32 	%f64, 0f00000000;
	sub.f32 	%f65, %f64, %f63;
	ld.global.f32 	%f66, [%rd14+-24];
	sub.f32 	%f67, %f64, %f66;
	ld.global.f32 	%f68, [%rd14+-20];
	sub.f32 	%f69, %f64, %f68;
	mul.f32 	%f70, %f2, %f67;
	fma.rn.f32 	%f71, %f1, %f65, %f70;
	fma.rn.f32 	%f72, %f3, %f69, %f71;
	add.f32 	%f12, %f72, %f72;
	mul.f32 	%f73, %f67, %f67;
	fma.rn.f32 	%f74, %f65, %f65, %f73;
	fma.rn.f32 	%f75, %f69, %f69, %f74;
	ld.global.f32 	%f76, [%rd14+-16];
	mul.f32 	%f77, %f76, %f76;
	sub.f32 	%f78, %f75, %f77;
	mul.f32 	%f79, %f12, %f12;
	mul.f32 	%f80, %f4, %f78;
	sub.f32 	%f13, %f79, %f80;
	setp.leu.f32 	%p10, %f13, 0f00000000;
	mov.f32 	%f138, %f137;
	@%p10 bra 	$L__BB0_6;
	neg.f32 	%f81, %f12;
	sqrt.rn.f32 	%f82, %f13;
	sub.f32 	%f83, %f81, %f82;
	div.rn.f32 	%f138, %f83, %f5;
$L__BB0_6:
	selp.f32 	%f84, %f137, %f135, %p1;
	setp.gt.f32 	%p11, %f13, 0f00000000;
	setp.lt.f32 	%p12, %f138, %f84;
	and.pred  	%p2, %p11, %p12;
	selp.b32 	%r6, %r27, %r28, %p1;
	ld.global.f32 	%f85, [%rd14];
	mov.f32 	%f86, 0f00000000;
	sub.f32 	%f87, %f86, %f85;
	ld.global.f32 	%f88, [%rd14+4];
	sub.f32 	%f89, %f86, %f88;
	ld.global.f32 	%f90, [%rd14+8];
	sub.f32 	%f91, %f86, %f90;
	mul.f32 	%f92, %f2, %f89;
	fma.rn.f32 	%f93, %f1, %f87, %f92;
	fma.rn.f32 	%f94, %f3, %f91, %f93;
	add.f32 	%f17, %f94, %f94;
	mul.f32 	%f95, %f89, %f89;
	fma.rn.f32 	%f96, %f87, %f87, %f95;
	fma.rn.f32 	%f97, %f91, %f91, %f96;
	ld.global.f32 	%f98, [%rd14+12];
	mul.f32 	%f99, %f98, %f98;
	sub.f32 	%f100, %f97, %f99;
	mul.f32 	%f101, %f17, %f17;
	mul.f32 	%f102, %f4, %f100;
	sub.f32 	%f18, %f101, %f102;
	setp.leu.f32 	%p13, %f18, 0f00000000;
	mov.f32 	%f137, %f138;
	@%p13 bra 	$L__BB0_8;
	neg.f32 	%f103, %f17;
	sqrt.rn.f32 	%f104, %f18;
	sub.f32 	%f105, %f103, %f104;
	div.rn.f32 	%f137, %f105, %f5;
$L__BB0_8:
	selp.f32 	%f106, %f138, %f84, %p2;
	add.s32 	%r21, %r27, 1;
	setp.gt.f32 	%p14, %f18, 0f00000000;
	setp.lt.f32 	%p15, %f137, %f106;
	and.pred  	%p3, %p14, %p15;
	selp.f32 	%f21, %f137, %f106, %p3;
	add.s32 	%r7, %r27, 2;
	selp.b32 	%r8, %r21, %r6, %p2;
	ld.global.f32 	%f108, [%rd14+28];
	mov.f32 	%f109, 0f00000000;
	sub.f32 	%f110, %f109, %f108;
	ld.global.f32 	%f111, [%rd14+32];
	sub.f32 	%f112, %f109, %f111;
	ld.global.f32 	%f113, [%rd14+36];
	sub.f32 	%f114, %f109, %f113;
	mul.f32 	%f115, %f2, %f112;
	fma.rn.f32 	%f116, %f1, %f110, %f115;
	fma.rn.f32 	%f117, %f3, %f114, %f116;
	add.f32 	%f22, %f117, %f117;
	mul.f32 	%f118, %f112, %f112;
	fma.rn.f32 	%f119, %f110, %f110, %f118;
	fma.rn.f32 	%f120, %f114, %f114, %f119;
	ld.global.f32 	%f121, [%rd14+40];
	mul.f32 	%f122, %f121, %f121;
	sub.f32 	%f123, %f120, %f122;
	mul.f32 	%f124, %f22, %f22;
	mul.f32 	%f125, %f4, %f123;
	sub.f32 	%f23, %f124, %f125;
	setp.leu.f32 	%p16, %f23, 0f00000000;
	@%p16 bra 	$L__BB0_10;
	neg.f32 	%f126, %f22;
	sqrt.rn.f32 	%f127, %f23;
	sub.f32 	%f128, %f126, %f127;
	div.rn.f32 	%f137, %f128, %f5;
$L__BB0_10:
	setp.gt.f32 	%p17, %f23, 0f00000000;
	setp.lt.f32 	%p18, %f137, %f21;
	and.pred  	%p19, %p17, %p18;
	selp.f32 	%f135, %f137, %f21, %p19;
	add.s32 	%r22, %r7, 1;
	selp.b32 	%r23, %r7, %r8, %p3;
	selp.b32 	%r28, %r22, %r23, %p19;
	selp.b16 	%rs4, 1, %rs9, %p1;
	selp.b16 	%rs5, 1, %rs4, %p2;
	selp.b16 	%rs6, 1, %rs5, %p3;
	selp.b16 	%rs9, 1, %rs6, %p19;
	add.s64 	%rd14, %rd14, 112;
	add.s32 	%r27, %r7, 2;
	setp.ne.s32 	%p20, %r27, 20;
	@%p20 bra 	$L__BB0_2;
	and.b16  	%rs7, %rs9, 255;
	setp.eq.s16 	%p21, %rs7, 0;
	@%p21 bra 	$L__BB0_13;
	mul.wide.s32 	%rd8, %r28, 28;
	add.s64 	%rd9, %rd2, %rd8;
	ld.global.f32 	%f129, [%rd9+16];
	mul.f32 	%f130, %f129, 0f437F0000;
	cvt.rzi.u32.f32 	%r24, %f130;
	cvt.s64.s32 	%rd10, %r3;
	add.s64 	%rd11, %rd1, %rd10;
	st.global.u8 	[%rd11], %r24;
	ld.global.f32 	%f131, [%rd9+20];
	mul.f32 	%f132, %f131, 0f437F0000;
	cvt.rzi.u32.f32 	%r25, %f132;
	st.global.u8 	[%rd11+1], %r25;
	ld.global.f32 	%f133, [%rd9+24];
	mul.f32 	%f134, %f133, 0f437F0000;
	cvt.rzi.u32.f32 	%r26, %f134;
	st.global.u8 	[%rd11+2], %r26;
	bra.uni 	$L__BB0_14;
$L__BB0_13:
	cvt.s64.s32 	%rd12, %r3;
	add.s64 	%rd13, %rd1, %rd12;
	mov.b16 	%rs8, 0;
	st.global.u8 	[%rd13], %rs8;
	st.global.u8 	[%rd13+1], %rs8;
	st.global.u8 	[%rd13+2], %rs8;
$L__BB0_14:
	ret;

}


// ===== COMPILED SASS (sm_100) =====

	.target	sm_100

	.elftype	@"ET_EXEC"


//--------------------- .note.nv.tkinfo           --------------------------
	.section	.note.nv.tkinfo,"",@"SHT_NOTE"
	.sectionflags	@"SHF_NOTE_NV_TKINFO"
	.tkinfo
        /*0018*/ 	.word	0x00000002
        /*0030*/ 	.string	""
        /*0030*/ 	.string	"ptxas"
        /*0030*/ 	.string	"Cuda compilation tools, release 13.0, V13.0.88"
        /*0030*/ 	.string	"Build cuda_13.0.r13.0/compiler.36424714_0"
        /*0030*/ 	.string	"-arch sm_100 -m 64 "



//--------------------- .note.nv.cuinfo           --------------------------
	.section	.note.nv.cuinfo,"",@"SHT_NOTE"
	.sectionflags	@"SHF_NOTE_NV_CUINFO"
        /*0018*/ 	.short	0x0002
        /*001a*/ 	.short	0x0064
        /*001c*/ 	.short	0x0082
	.zero		2


//--------------------- .nv.info                  --------------------------
	.section	.nv.info,"",@"SHT_CUDA_INFO"
	.align	4


	//----- nvinfo : EIATTR_REGCOUNT
	.align		4
        /*0000*/ 	.byte	0x04, 0x2f
        /*0002*/ 	.short	(.L_10 - .L_9)
	.align		4
.L_9:
        /*0004*/ 	.word	index@(_Z6renderP6SpherePh)
        /*0008*/ 	.word	0x0000001e


	//----- nvinfo : EIATTR_FRAME_SIZE
	.align		4
.L_10:
        /*000c*/ 	.byte	0x04, 0x11
        /*000e*/ 	.short	(.L_12 - .L_11)
	.align		4
.L_11:
        /*0010*/ 	.word	index@($__internal_2_$__cuda_sm3x_div_rn_noftz_f32_slowpath)
        /*0014*/ 	.word	0x00000000


	//----- nvinfo : EIATTR_FRAME_SIZE
	.align		4
.L_12:
        /*0018*/ 	.byte	0x04, 0x11
        /*001a*/ 	.short	(.L_14 - .L_13)
	.align		4
.L_13:
        /*001c*/ 	.word	index@($__internal_1_$__cuda_sm20_sqrt_rn_f32_slowpath)
        /*0020*/ 	.word	0x00000000


	//----- nvinfo : EIATTR_FRAME_SIZE
	.align		4
.L_14:
        /*0024*/ 	.byte	0x04, 0x11
        /*0026*/ 	.short	(.L_16 - .L_15)
	.align		4
.L_15:
        /*0028*/ 	.word	index@($__internal_0_$__cuda_sm20_rcp_rn_f32_slowpath)
        /*002c*/ 	.word	0x00000000


	//----- nvinfo : EIATTR_FRAME_SIZE
	.align		4
.L_16:
        /*0030*/ 	.byte	0x04, 0x11
        /*0032*/ 	.short	(.L_18 - .L_17)
	.align		4
.L_17:
        /*0034*/ 	.word	index@(_Z6renderP6SpherePh)
        /*0038*/ 	.word	0x00000000


	//----- nvinfo : EIATTR_MIN_STACK_SIZE
	.align		4
.L_18:
        /*003c*/ 	.byte	0x04, 0x12
        /*003e*/ 	.short	(.L_20 - .L_19)
	.align		4
.L_19:
        /*0040*/ 	.word	index@(_Z6renderP6SpherePh)
        /*0044*/ 	.word	0x00000000
.L_20:


//--------------------- .nv.compat                --------------------------
	.section	.nv.compat,"",@"SHT_CUDA_COMPAT_INFO"
	.align	4
        /*0000*/ 	.byte	0x02, 0x09, 0x00, 0x00, 0x02, 0x02, 0x01, 0x00, 0x02, 0x05, 0x05, 0x00, 0x03, 0x07, 0x01, 0x01
        /*0010*/ 	.byte	0x02, 0x03, 0x00, 0x00, 0x02, 0x06, 0x01, 0x00, 0x04, 0x0b, 0x08, 0x00, 0x01, 0x00, 0x00, 0x00
        /*0020*/ 	.byte	0x00, 0x00, 0x00, 0x00


//--------------------- .nv.info._Z6renderP6SpherePh --------------------------
	.section	.nv.info._Z6renderP6SpherePh,"",@"SHT_CUDA_INFO"
	.sectionflags	@""
	.align	4


	//----- nvinfo : EIATTR_CUDA_API_VERSION
	.align		4
        /*0000*/ 	.byte	0x04, 0x37
        /*0002*/ 	.short	(.L_22 - .L_21)
.L_21:
        /*0004*/ 	.word	0x00000082


	//----- nvinfo : EIATTR_KPARAM_INFO
	.align		4
.L_22:
        /*0008*/ 	.byte	0x04, 0x17
        /*000a*/ 	.short	(.L_24 - .L_23)
.L_23:
        /*000c*/ 	.word	0x00000000
        /*0010*/ 	.short	0x0001
        /*0012*/ 	.short	0x0008
        /*0014*/ 	.byte	0x00, 0xf5, 0x21, 0x00


	//----- nvinfo : EIATTR_KPARAM_INFO
	.align		4
.L_24:
        /*0018*/ 	.byte	0x04, 0x17
        /*001a*/ 	.short	(.L_26 - .L_25)
.L_25:
        /*001c*/ 	.word	0x00000000
        /*0020*/ 	.short	0x0000
        /*0022*/ 	.short	0x0000
        /*0024*/ 	.byte	0x00, 0xf5, 0x21, 0x00


	//----- nvinfo : EIATTR_SPARSE_MMA_MASK
	.align		4
.L_26:
        /*0028*/ 	.byte	0x03, 0x50
        /*002a*/ 	.short	0x0000


	//----- nvinfo : EIATTR_MAXREG_COUNT
	.align		4
        /*002c*/ 	.byte	0x03, 0x1b
        /*002e*/ 	.short	0x00ff


	//----- nvinfo : EIATTR_MERCURY_ISA_VERSION
	.align		4
        /*0030*/ 	.byte	0x03, 0x5f
        /*0032*/ 	.short	0x0101


	//----- nvinfo : EIATTR_VRC_CTA_INIT_COUNT
	.align		4
        /*0034*/ 	.byte	0x02, 0x4a
	.zero		1
	.zero		1


	//----- nvinfo : EIATTR_EXIT_INSTR_OFFSETS
	.align		4
        /*0038*/ 	.byte	0x04, 0x1c
        /*003a*/ 	.short	(.L_28 - .L_27)


	//   ....[0]....
.L_27:
        /*003c*/ 	.word	0x000000b0


	//   ....[1]....
        /*0040*/ 	.word	0x00001730


	//   ....[2]....
        /*0044*/ 	.word	0x000017a0


	//----- nvinfo : EIATTR_CRS_STACK_SIZE
	.align		4
.L_28:
        /*0048*/ 	.byte	0x04, 0x1e
        /*004a*/ 	.short	(.L_30 - .L_29)
.L_29:
        /*004c*/ 	.word	0x00000000


	//----- nvinfo : EIATTR_CBANK_PARAM_SIZE
	.align		4
.L_30:
        /*0050*/ 	.byte	0x03, 0x19
        /*0052*/ 	.short	0x0010


	//----- nvinfo : EIATTR_PARAM_CBANK
	.align		4
        /*0054*/ 	.byte	0x04, 0x0a
        /*0056*/ 	.short	(.L_32 - .L_31)
	.align		4
.L_31:
        /*0058*/ 	.word	index@(.nv.constant0._Z6renderP6SpherePh)
        /*005c*/ 	.short	0x0380
        /*005e*/ 	.short	0x0010


	//----- nvinfo : EIATTR_SW_WAR
	.align		4
.L_32:
        /*0060*/ 	.byte	0x04, 0x36
        /*0062*/ 	.short	(.L_34 - .L_33)
.L_33:
        /*0064*/ 	.word	0x00000008
.L_34:


//--------------------- .nv.callgraph             --------------------------
	.section	.nv.callgraph,"",@"SHT_CUDA_CALLGRAPH"
	.align	4
	.sectionentsize	8
	.align		4
        /*0000*/ 	.word	0x00000000
	.align		4
        /*0004*/ 	.word	0xffffffff
	.align		4
        /*0008*/ 	.word	0x00000000
	.align		4
        /*000c*/ 	.word	0xfffffffe
	.align		4
        /*0010*/ 	.word	0x00000000
	.align		4
        /*0014*/ 	.word	0xfffffffd
	.align		4
        /*0018*/ 	.word	0x00000000
	.align		4
        /*001c*/ 	.word	0xfffffffc


//--------------------- .nv.constant4             --------------------------
	.section	.nv.constant4,"a",@progbits
	.align	8
	.align		8
.nv.constant4:
        /*0000*/ 	.dword	precalc_xorwow_matrix
	.align		8
        /*0008*/ 	.dword	precalc_xorwow_offset_matrix
	.align		8
        /*0010*/ 	.dword	mrg32k3aM1
	.align		8
        /*0018*/ 	.dword	mrg32k3aM2
	.align		8
        /*0020*/ 	.dword	mrg32k3aM1SubSeq
	.align		8
        /*0028*/ 	.dword	mrg32k3aM2SubSeq
	.align		8
        /*0030*/ 	.dword	mrg32k3aM1Seq
	.align		8
        /*0038*/ 	.dword	mrg32k3aM2Seq


//--------------------- .nv.constant3             --------------------------
	.section	.nv.constant3,"a",@progbits
	.align	8
.nv.constant3:
	.type		__cr_lgamma_table,@object
	.size		__cr_lgamma_table,(.L_8 - __cr_lgamma_table)
__cr_lgamma_table:
        /*0000*/ 	.byte	0x00, 0x00, 0x00, 0x00, 0x00, 0x00, 0x00, 0x00, 0x00, 0x00, 0x00, 0x00, 0x00, 0x00, 0x00, 0x00
        /*0010*/ 	.byte	0xef, 0x39, 0xfa, 0xfe, 0x42, 0x2e, 0xe6, 0x3f, 0x02, 0x20, 0x2a, 0xfa, 0x0b, 0xab, 0xfc, 0x3f
        /*0020*/ 	.byte	0xf9, 0x2c, 0x92, 0x7c, 0xa7, 0x6c, 0x09, 0x40, 0xc9, 0x79, 0x44, 0x3c, 0x64, 0x26, 0x13, 0x40
        /*0030*/ 	.byte	0xca, 0x01, 0xcf, 0x3a, 0x27, 0x51, 0x1a, 0x40, 0x30, 0xcc, 0x2d, 0xf3, 0xe1, 0x0c, 0x21, 0x40
        /*0040*/ 	.byte	0x0d, 0xb7, 0xfc, 0x82, 0x8e, 0x35, 0x25, 0x40
.L_8:


//--------------------- .text._Z6renderP6SpherePh --------------------------
	.section	.text._Z6renderP6SpherePh,"ax",@progbits
	.align	128
        .global         _Z6renderP6SpherePh
        .type           _Z6renderP6SpherePh,@function
        .size           _Z6renderP6SpherePh,(.L_x_60 - _Z6renderP6SpherePh)
        .other          _Z6renderP6SpherePh,@"STO_CUDA_ENTRY STV_DEFAULT"
_Z6renderP6SpherePh:
.text._Z6renderP6SpherePh:
[----:B------:R-:W-:Y:S01]  /*0000*/  LDC R1, c[0x0][0x37c] ;  /* 0x0000df00ff017b82 */ /* 0x000fe20000000800 */
[----:B------:R-:W0:Y:S07]  /*0010*/  S2R R5, SR_TID.Y ;  /* 0x0000000000057919 */ /* 0x000e2e0000002200 */
[----:B------:R-:W1:Y:S01]  /*0020*/  LDC R3, c[0x0][0x360] ;  /* 0x0000d800ff037b82 */ /* 0x000e620000000800 */
[----:B------:R-:W1:Y:S07]  /*0030*/  S2R R0, SR_TID.X ;  /* 0x0000000000007919 */ /* 0x000e6e0000002100 */
[----:B------:R-:W0:Y:S08]  /*0040*/  S2UR UR5, SR_CTAID.Y ;  /* 0x00000000000579c3 */ /* 0x000e300000002600 */
[----:B------:R-:W0:Y:S08]  /*0050*/  LDC R2, c[0x0][0x364] ;  /* 0x0000d900ff027b82 */ /* 0x000e300000000800 */
[----:B------:R-:W1:Y:S01]  /*0060*/  S2UR UR4, SR_CTAID.X ;  /* 0x00000000000479c3 */ /* 0x000e620000002500 */
[----:B0-----:R-:W-:-:S05]  /*0070*/  IMAD R2, R2, UR5, R5 ;  /* 0x0000000502027c24 */ /* 0x001fca000f8e0205 */
[----:B------:R-:W-:Y:S01]  /*0080*/  ISETP.GT.U32.AND P0, PT, R2, 0x257, PT ;  /* 0x000002570200780c */ /* 0x000fe20003f04070 */
[----:B-1----:R-:W-:-:S05]  /*0090*/  IMAD R3, R3, UR4, R0 ;  /* 0x0000000403037c24 */ /* 0x002fca000f8e0200 */
[----:B------:R-:W-:-:S13]  /*00a0*/  ISETP.GT.OR P0, PT, R3, 0x31f, P0 ;  /* 0x0000031f0300780c */ /* 0x000fda0000704670 */
[----:B------:R-:W-:Y:S05]  /*00b0*/  @P0 EXIT ;  /* 0x000000000000094d */ /* 0x000fea0003800000 */
[----:B------:R-:W-:Y:S01]  /*00c0*/  HFMA2 R5, -RZ, RZ, 0.82958984375, -112.625 ;  /* 0x3aa3d70aff057431 */ /* 0x000fe200000001ff */
[----:B------:R-:W-:Y:S01]  /*00d0*/  I2FP.F32.S32 R25, R3 ;  /* 0x0000000300197245 */ /* 0x000fe20000201400 */
[----:B------:R-:W-:Y:S01]  /*00e0*/  IMAD R11, R2, 0x320, R3 ;  /* 0x00000320020b7824 */ /* 0x000fe200078e0203 */
[----:B------:R-:W-:Y:S01]  /*00f0*/  MOV R0, 0x44480000 ;  /* 0x4448000000007802 */ /* 0x000fe20000000f00 */
[----:B------:R-:W-:Y:S02]  /*0100*/  BSSY.RECONVERGENT B2, `(.L_x_0) ;  /* 0x000000e000027945 */ /* 0x000fe40003800200 */
[----:B------:R-:W-:Y:S01]  /*0110*/  FADD R25, R25, -400 ;  /* 0xc3c8000019197421 */ /* 0x000fe20000000000 */
[----:B------:R-:W-:-:S03]  /*0120*/  IMAD R11, R11, 0x3, RZ ;  /* 0x000000030b0b7824 */ /* 0x000fc600078e02ff */
[----:B------:R-:W0:Y:S01]  /*0130*/  FCHK P0, R25, 800 ;  /* 0x4448000019007902 */ /* 0x000e220000000000 */
[----:B------:R-:W-:-:S04]  /*0140*/  FFMA R0, R5, -R0, 1 ;  /* 0x3f80000005007423 */ /* 0x000fc80000000800 */
[----:B------:R-:W-:-:S04]  /*0150*/  FFMA R0, R0, R5, 0.0012499999720603227615 ;  /* 0x3aa3d70a00007423 */ /* 0x000fc80000000005 */
[----:B------:R-:W-:-:S04]  /*0160*/  FFMA R5, R25, R0, RZ ;  /* 0x0000000019057223 */ /* 0x000fc800000000ff */
[----:B------:R-:W-:-:S04]  /*0170*/  FFMA R3, R5, -800, R25 ;  /* 0xc448000005037823 */ /* 0x000fc80000000019 */
[----:B------:R-:W-:Y:S01]  /*0180*/  FFMA R5, R0, R3, R5 ;  /* 0x0000000300057223 */ /* 0x000fe20000000005 */
[----:B0-----:R-:W-:Y:S06]  /*0190*/  @!P0 BRA `(.L_x_1) ;  /* 0x0000000000108947 */ /* 0x001fec0003800000 */
[----:B------:R-:W-:Y:S02]  /*01a0*/  MOV R24, 0x44480000 ;  /* 0x4448000000187802 */ /* 0x000fe40000000f00 */
[----:B------:R-:W-:-:S07]  /*01b0*/  MOV R12, 0x1d0 ;  /* 0x000001d0000c7802 */ /* 0x000fce0000000f00 */
[----:B------:R-:W-:Y:S05]  /*01c0*/  CALL.REL.NOINC `($__internal_2_$__cuda_sm3x_div_rn_noftz_f32_slowpath) ;  /* 0x0000001800a07944 */ /* 0x000fea0003c00000 */
[----:B------:R-:W-:-:S07]  /*01d0*/  IMAD.MOV.U32 R5, RZ, RZ, R0 ;  /* 0x000000ffff057224 */ /* 0x000fce00078e0000 */
.L_x_1:
[----:B------:R-:W-:Y:S05]  /*01e0*/  BSYNC.RECONVERGENT B2 ;  /* 0x0000000000027941 */ /* 0x000fea0003800200 */
.L_x_0:
[----:B------:R-:W-:Y:S01]  /*01f0*/  HFMA2 R3, -RZ, RZ, 0.8564453125, 16608 ;  /* 0x3ada740eff037431 */ /* 0x000fe200000001ff */
[----:B------:R-:W-:Y:S01]  /*0200*/  I2FP.F32.U32 R25, R2 ;  /* 0x0000000200197245 */ /* 0x000fe20000201000 */
[----:B------:R-:W-:Y:S01]  /*0210*/  BSSY.RECONVERGENT B2, `(.L_x_2) ;  /* 0x000000e000027945 */ /* 0x000fe20003800200 */
[----:B------:R-:W-:-:S03]  /*0220*/  MOV R0, 0x44160000 ;  /* 0x4416000000007802 */ /* 0x000fc60000000f00 */
[----:B------:R-:W-:-:S04]  /*0230*/  FADD R25, R25, -300 ;  /* 0xc396000019197421 */ /* 0x000fc80000000000 */
[----:B------:R-:W0:Y:S01]  /*0240*/  FCHK P0, R25, 600 ;  /* 0x4416000019007902 */ /* 0x000e220000000000 */
[----:B------:R-:W-:-:S04]  /*0250*/  FFMA R0, R3, -R0, 1 ;  /* 0x3f80000003007423 */ /* 0x000fc80000000800 */
[----:B------:R-:W-:-:S04]  /*0260*/  FFMA R0, R0, R3, 0.0016666667070239782333 ;  /* 0x3ada740e00007423 */ /* 0x000fc80000000003 */
        /* <DEDUP_REMOVED lines=8> */
.L_x_3:
[----:B------:R-:W-:Y:S05]  /*02f0*/  BSYNC.RECONVERGENT B2 ;  /* 0x0000000000027941 */ /* 0x000fea0003800200 */
.L_x_2:
[----:B------:R-:W-:Y:S01]  /*0300*/  FMUL R0, R3, R3 ;  /* 0x0000000303007220 */ /* 0x000fe20000400000 */
[----:B------:R-:W-:Y:S03]  /*0310*/  BSSY.RECONVERGENT B0, `(.L_x_4) ;  /* 0x000000f000007945 */ /* 0x000fe60003800200 */
[----:B------:R-:W-:-:S04]  /*0320*/  FFMA R0, R5, R5, R0 ;  /* 0x0000000505007223 */ /* 0x000fc80000000000 */
[----:B------:R-:W-:-:S04]  /*0330*/  FADD R24, R0, 1 ;  /* 0x3f80000000187421 */ /* 0x000fc80000000000 */
[----:B------:R0:W1:Y:S01]  /*0340*/  MUFU.RSQ R7, R24 ;  /* 0x0000001800077308 */ /* 0x0000620000001400 */
[----:B------:R-:W-:-:S04]  /*0350*/  IADD3 R0, PT, PT, R24, -0xd000000, RZ ;  /* 0xf300000018007810 */ /* 0x000fc80007ffe0ff */
[----:B------:R-:W-:-:S13]  /*0360*/  ISETP.GT.U32.AND P0, PT, R0, 0x727fffff, PT ;  /* 0x727fffff0000780c */ /* 0x000fda0003f04070 */
[----:B01----:R-:W-:Y:S05]  /*0370*/  @!P0 BRA `(.L_x_5) ;  /* 0x0000000000108947 */ /* 0x003fea0003800000 */
[----:B------:R-:W-:-:S07]  /*0380*/  MOV R0, 0x3a0 ;  /* 0x000003a000007802 */ /* 0x000fce0000000f00 */
[----:B------:R-:W-:Y:S05]  /*0390*/  CALL.REL.NOINC `($__internal_1_$__cuda_sm20_sqrt_rn_f32_slowpath) ;  /* 0x0000001400d47944 */ /* 0x000fea0003c00000 */
[----:B------:R-:W-:Y:S01]  /*03a0*/  MOV R2, R16 ;  /* 0x0000001000027202 */ /* 0x000fe20000000f00 */
[----:B------:R-:W-:Y:S06]  /*03b0*/  BRA `(.L_x_6) ;  /* 0x0000000000107947 */ /* 0x000fec0003800000 */
.L_x_5:
[----:B------:R-:W-:Y:S01]  /*03c0*/  FMUL.FTZ R2, R24, R7 ;  /* 0x0000000718027220 */ /* 0x000fe20000410000 */
[----:B------:R-:W-:-:S03]  /*03d0*/  FMUL.FTZ R0, R7, 0.5 ;  /* 0x3f00000007007820 */ /* 0x000fc60000410000 */
[----:B------:R-:W-:-:S04]  /*03e0*/  FFMA R7, -R2, R2, R24 ;  /* 0x0000000202077223 */ /* 0x000fc80000000118 */
[----:B------:R-:W-:-:S07]  /*03f0*/  FFMA R2, R7, R0, R2 ;  /* 0x0000000007027223 */ /* 0x000fce0000000002 */
.L_x_6:
[----:B------:R-:W-:Y:S05]  /*0400*/  BSYNC.RECONVERGENT B0 ;  /* 0x0000000000007941 */ /* 0x000fea0003800200 */
.L_x_4:
[----:B------:R-:W0:Y:S01]  /*0410*/  MUFU.RCP R7, R2 ;  /* 0x0000000200077308 */ /* 0x000e220000001000 */
[----:B------:R-:W-:Y:S07]  /*0420*/  BSSY.RECONVERGENT B2, `(.L_x_7) ;  /* 0x000000d000027945 */ /* 0x000fee0003800200 */
[----:B------:R-:W1:Y:S01]  /*0430*/  FCHK P0, R5, R2 ;  /* 0x0000000205007302 */ /* 0x000e620000000000 */
[----:B0-----:R-:W-:-:S04]  /*0440*/  FFMA R10, R7, -R2, 1 ;  /* 0x3f800000070a7423 */ /* 0x001fc80000000802 */
[----:B------:R-:W-:-:S04]  /*0450*/  FFMA R10, R7, R10, R7 ;  /* 0x0000000a070a7223 */ /* 0x000fc80000000007 */
[----:B------:R-:W-:-:S04]  /*0460*/  FFMA R0, R10, R5, RZ ;  /* 0x000000050a007223 */ /* 0x000fc800000000ff */
[----:B------:R-:W-:-:S04]  /*0470*/  FFMA R7, R0, -R2, R5 ;  /* 0x8000000200077223 */ /* 0x000fc80000000005 */
[----:B------:R-:W-:Y:S01]  /*0480*/  FFMA R10, R10, R7, R0 ;  /* 0x000000070a0a7223 */ /* 0x000fe20000000000 */
[----:B-1----:R-:W-:Y:S06]  /*0490*/  @!P0 BRA `(.L_x_8) ;  /* 0x0000000000148947 */ /* 0x002fec0003800000 */
[----:B------:R-:W-:Y:S01]  /*04a0*/  MOV R25, R5 ;  /* 0x0000000500197202 */ /* 0x000fe20000000f00 */
[----:B------:R-:W-:Y:S01]  /*04b0*/  IMAD.MOV.U32 R24, RZ, RZ, R2 ;  /* 0x000000ffff187224 */ /* 0x000fe200078e0002 */
[----:B------:R-:W-:-:S07]  /*04c0*/  MOV R12, 0x4e0 ;  /* 0x000004e0000c7802 */ /* 0x000fce0000000f00 */
[----:B------:R-:W-:Y:S05]  /*04d0*/  CALL.REL.NOINC `($__internal_2_$__cuda_sm3x_div_rn_noftz_f32_slowpath) ;  /* 0x0000001400dc7944 */ /* 0x000fea0003c00000 */
[----:B------:R-:W-:-:S07]  /*04e0*/  MOV R10, R0 ;  /* 0x00000000000a7202 */ /* 0x000fce0000000f00 */
.L_x_8:
[----:B------:R-:W-:Y:S05]  /*04f0*/  BSYNC.RECONVERGENT B2 ;  /* 0x0000000000027941 */ /* 0x000fea0003800200 */
.L_x_7:
        /* <DEDUP_REMOVED lines=9> */
[----:B------:R-:W-:Y:S02]  /*0590*/  MOV R25, R3 ;  /* 0x0000000300197202 */ /* 0x000fe40000000f00 */
[----:B------:R-:W-:Y:S02]  /*05a0*/  MOV R24, R2 ;  /* 0x0000000200187202 */ /* 0x000fe40000000f00 */
[----:B------:R-:W-:-:S07]  /*05b0*/  MOV R12, 0x5d0 ;  /* 0x000005d0000c7802 */ /* 0x000fce0000000f00 */
[----:B------:R-:W-:Y:S05]  /*05c0*/  CALL.REL.NOINC `($__internal_2_$__cuda_sm3x_div_rn_noftz_f32_slowpath) ;  /* 0x0000001400a07944 */ /* 0x000fea0003c00000 */
[----:B------:R-:W-:-:S07]  /*05d0*/  IMAD.MOV.U32 R9, RZ, RZ, R0 ;  /* 0x000000ffff097224 */ /* 0x000fce00078e0000 */
.L_x_10:
[----:B------:R-:W-:Y:S05]  /*05e0*/  BSYNC.RECONVERGENT B2 ;  /* 0x0000000000027941 */ /* 0x000fea0003800200 */
.L_x_9:
[----:B------:R-:W-:Y:S01]  /*05f0*/  IADD3 R0, PT, PT, R2, 0x1800000, RZ ;  /* 0x0180000002007810 */ /* 0x000fe20007ffe0ff */
[----:B------:R-:W-:Y:S03]  /*0600*/  BSSY.RECONVERGENT B0, `(.L_x_11) ;  /* 0x000000c000007945 */ /* 0x000fe60003800200 */
[----:B------:R-:W-:-:S04]  /*0610*/  LOP3.LUT R0, R0, 0x7f800000, RZ, 0xc0, !PT ;  /* 0x7f80000000007812 */ /* 0x000fc800078ec0ff */
[----:B------:R-:W-:-:S13]  /*0620*/  ISETP.GT.U32.AND P0, PT, R0, 0x1ffffff, PT ;  /* 0x01ffffff0000780c */ /* 0x000fda0003f04070 */
[----:B------:R-:W-:Y:S05]  /*0630*/  @P0 BRA `(.L_x_12) ;  /* 0x0000000000100947 */ /* 0x000fea0003800000 */
[----:B------:R-:W-:-:S07]  /*0640*/  MOV R4, 0x660 ;  /* 0x0000066000047802 */ /* 0x000fce0000000f00 */
[----:B------:R-:W-:Y:S05]  /*0650*/  CALL.REL.NOINC `($__internal_0_$__cuda_sm20_rcp_rn_f32_slowpath) ;  /* 0x0000001000547944 */ /* 0x000fea0003c00000 */
[----:B------:R-:W-:Y:S01]  /*0660*/  MOV R7, R3 ;  /* 0x0000000300077202 */ /* 0x000fe20000000f00 */
[----:B------:R-:W-:Y:S06]  /*0670*/  BRA `(.L_x_13) ;  /* 0x0000000000107947 */ /* 0x000fec0003800000 */
.L_x_12:
[----:B------:R-:W0:Y:S02]  /*0680*/  MUFU.RCP R7, R2 ;  /* 0x0000000200077308 */ /* 0x000e240000001000 */
[----:B0-----:R-:W-:-:S04]  /*0690*/  FFMA R0, R7, R2, -1 ;  /* 0xbf80000007007423 */ /* 0x001fc80000000002 */
[----:B------:R-:W-:-:S04]  /*06a0*/  FADD.FTZ R0, -R0, -RZ ;  /* 0x800000ff00007221 */ /* 0x000fc80000010100 */
[----:B------:R-:W-:-:S07]  /*06b0*/  FFMA R7, R7, R0, R7 ;  /* 0x0000000007077223 */ /* 0x000fce0000000007 */
.L_x_13:
[----:B------:R-:W-:Y:S05]  /*06c0*/  BSYNC.RECONVERGENT B0 ;  /* 0x0000000000007941 */ /* 0x000fea0003800200 */
.L_x_11:
[----:B------:R-:W0:Y:S01]  /*06d0*/  LDCU.64 UR4, c[0x0][0x380] ;  /* 0x00007000ff0477ac */ /* 0x000e220008000a00 */
[----:B------:R-:W-:Y:S01]  /*06e0*/  FMUL R3, R9, R9 ;  /* 0x0000000909037220 */ /* 0x000fe20000400000 */
[----:B------:R-:W-:Y:S02]  /*06f0*/  HFMA2 R27, -RZ, RZ, 598.5, 40320 ;  /* 0x60ad78ecff1b7431 */ /* 0x000fe400000001ff */
[----:B------:R-:W-:Y:S01]  /*0700*/  IMAD.MOV.U32 R8, RZ, RZ, -0x1 ;  /* 0xffffffffff087424 */ /* 0x000fe200078e00ff */
[----:B------:R-:W-:Y:S01]  /*0710*/  PRMT R6, RZ, 0x7610, R6 ;  /* 0x00007610ff067816 */ /* 0x000fe20000000006 */
[----:B------:R-:W-:Y:S01]  /*0720*/  FFMA R0, R10, R10, R3 ;  /* 0x0000000a0a007223 */ /* 0x000fe20000000003 */
[----:B------:R-:W-:Y:S01]  /*0730*/  MOV R5, RZ ;  /* 0x000000ff00057202 */ /* 0x000fe20000000f00 */
[----:B------:R-:W1:Y:S02]  /*0740*/  LDCU.64 UR6, c[0x0][0x358] ;  /* 0x00006b00ff0677ac */ /* 0x000e640008000a00 */
[----:B------:R-:W-:-:S04]  /*0750*/  FFMA R0, R7, R7, R0 ;  /* 0x0000000707007223 */ /* 0x000fc80000000000 */
[C---:B------:R-:W-:Y:S01]  /*0760*/  FMUL R4, R0.reuse, 4 ;  /* 0x4080000000047820 */ /* 0x040fe20000400000 */
[----:B------:R-:W-:Y:S01]  /*0770*/  FADD R3, R0, R0 ;  /* 0x0000000000037221 */ /* 0x000fe20000000000 */
[----:B0-----:R-:W-:-:S04]  /*0780*/  UIADD3 UR4, UP0, UPT, UR4, 0x38, URZ ;  /* 0x0000003804047890 */ /* 0x001fc8000ff1e0ff */
[----:B------:R-:W-:Y:S02]  /*0790*/  UIADD3.X UR5, UPT, UPT, URZ, UR5, URZ, UP0, !UPT ;  /* 0x00000005ff057290 */ /* 0x000fe400087fe4ff */
[----:B------:R-:W-:-:S04]  /*07a0*/  MOV R14, UR4 ;  /* 0x00000004000e7c02 */ /* 0x000fc80008000f00 */
[----:B-1----:R-:W-:-:S07]  /*07b0*/  MOV R15, UR5 ;  /* 0x00000005000f7c02 */ /* 0x002fce0008000f00 */
.L_x_39:
[----:B------:R-:W2:Y:S04]  /*07c0*/  LDG.E R12, desc[UR6][R14.64+-0x34] ;  /* 0xffffcc060e0c7981 */ /* 0x000ea8000c1e1900 */
[----:B------:R-:W3:Y:S04]  /*07d0*/  LDG.E R0, desc[UR6][R14.64+-0x38] ;  /* 0xffffc8060e007981 */ /* 0x000ee8000c1e1900 */
[----:B------:R-:W4:Y:S04]  /*07e0*/  LDG.E R16, desc[UR6][R14.64+-0x30] ;  /* 0xffffd0060e107981 */ /* 0x000f28000c1e1900 */
[----:B------:R-:W5:Y:S01]  /*07f0*/  LDG.E R18, desc[UR6][R14.64+-0x2c] ;  /* 0xffffd4060e127981 */ /* 0x000f62000c1e1900 */
[----:B------:R-:W-:Y:S01]  /*0800*/  BSSY.RECONVERGENT B2, `(.L_x_14) ;  /* 0x000002d000027945 */ /* 0x000fe20003800200 */
[----:B--2---:R-:W-:Y:S01]  /*0810*/  FADD R12, RZ, -R12 ;  /* 0x8000000cff0c7221 */ /* 0x004fe20000000000 */
[----:B---3--:R-:W-:-:S03]  /*0820*/  FADD R13, RZ, -R0 ;  /* 0x80000000ff0d7221 */ /* 0x008fc60000000000 */
[C---:B------:R-:W-:Y:S01]  /*0830*/  FMUL R0, R12.reuse, R12 ;  /* 0x0000000c0c007220 */ /* 0x040fe20000400000 */
[----:B------:R-:W-:Y:S01]  /*0840*/  FMUL R17, R12, R9 ;  /* 0x000000090c117220 */ /* 0x000fe20000400000 */
[----:B----4-:R-:W-:Y:S02]  /*0850*/  FADD R16, RZ, -R16 ;  /* 0x80000010ff107221 */ /* 0x010fe40000000000 */
[C---:B------:R-:W-:Y:S01]  /*0860*/  FFMA R19, R13.reuse, R13, R0 ;  /* 0x0000000d0d137223 */ /* 0x040fe20000000000 */
[----:B------:R-:W-:-:S03]  /*0870*/  FFMA R0, R13, R10, R17 ;  /* 0x0000000a0d007223 */ /* 0x000fc60000000011 */
[C---:B------:R-:W-:Y:S01]  /*0880*/  FFMA R19, R16.reuse, R16, R19 ;  /* 0x0000001010137223 */ /* 0x040fe20000000013 */
[----:B------:R-:W-:-:S03]  /*0890*/  FFMA R0, R16, R7, R0 ;  /* 0x0000000710007223 */ /* 0x000fc60000000000 */
[----:B-----5:R-:W-:Y:S01]  /*08a0*/  FFMA R19, -R18, R18, R19 ;  /* 0x0000001212137223 */ /* 0x020fe20000000113 */
[----:B------:R-:W-:-:S03]  /*08b0*/  FADD R25, R0, R0 ;  /* 0x0000000000197221 */ /* 0x000fc60000000000 */
[----:B------:R-:W-:-:S04]  /*08c0*/  FMUL R20, R4, R19 ;  /* 0x0000001304147220 */ /* 0x000fc80000400000 */
[----:B------:R-:W-:-:S05]  /*08d0*/  FFMA R20, R25, R25, -R20 ;  /* 0x0000001919147223 */ /* 0x000fca0000000814 */
[----:B------:R-:W-:-:S13]  /*08e0*/  FSETP.GT.AND P0, PT, R20, RZ, PT ;  /* 0x000000ff1400720b */ /* 0x000fda0003f04000 */
[----:B------:R-:W-:Y:S05]  /*08f0*/  @!P0 BRA `(.L_x_15) ;  /* 0x0000000000748947 */ /* 0x000fea0003800000 */
[----:B------:R-:W-:Y:S01]  /*0900*/  VIADD R0, R20, 0xf3000000 ;  /* 0xf300000014007836 */ /* 0x000fe20000000000 */
[----:B------:R0:W1:Y:S01]  /*0910*/  MUFU.RSQ R17, R20 ;  /* 0x0000001400117308 */ /* 0x0000620000001400 */
[----:B------:R-:W-:Y:S03]  /*0920*/  BSSY.RECONVERGENT B0, `(.L_x_16) ;  /* 0x000000b000007945 */ /* 0x000fe60003800200 */
[----:B------:R-:W-:-:S13]  /*0930*/  ISETP.GT.U32.AND P0, PT, R0, 0x727fffff, PT ;  /* 0x727fffff0000780c */ /* 0x000fda0003f04070 */
[----:B01----:R-:W-:Y:S05]  /*0940*/  @!P0 BRA `(.L_x_17) ;  /* 0x0000000000108947 */ /* 0x003fea0003800000 */
[----:B------:R-:W-:Y:S02]  /*0950*/  MOV R24, R20 ;  /* 0x0000001400187202 */ /* 0x000fe40000000f00 */
[----:B------:R-:W-:-:S07]  /*0960*/  MOV R0, 0x980 ;  /* 0x0000098000007802 */ /* 0x000fce0000000f00 */
[----:B------:R-:W-:Y:S05]  /*0970*/  CALL.REL.NOINC `($__internal_1_$__cuda_sm20_sqrt_rn_f32_slowpath) ;  /* 0x00000010005c7944 */ /* 0x000fea0003c00000 */
[----:B------:R-:W-:Y:S05]  /*0980*/  BRA `(.L_x_18) ;  /* 0x0000000000107947 */ /* 0x000fea0003800000 */
.L_x_17:
[----:B------:R-:W-:Y:S01]  /*0990*/  FMUL.FTZ R13, R20, R17 ;  /* 0x00000011140d7220 */ /* 0x000fe20000410000 */
[----:B------:R-:W-:-:S03]  /*09a0*/  FMUL.FTZ R0, R17, 0.5 ;  /* 0x3f00000011007820 */ /* 0x000fc60000410000 */
[----:B------:R-:W-:-:S04]  /*09b0*/  FFMA R16, -R13, R13, R20 ;  /* 0x0000000d0d107223 */ /* 0x000fc80000000114 */
[----:B------:R-:W-:-:S07]  /*09c0*/  FFMA R16, R16, R0, R13 ;  /* 0x0000000010107223 */ /* 0x000fce000000000d */
.L_x_18:
[----:B------:R-:W-:Y:S05]  /*09d0*/  BSYNC.RECONVERGENT B0 ;  /* 0x0000000000007941 */ /* 0x000fea0003800200 */
.L_x_16:
[----:B------:R-:W0:Y:S01]  /*09e0*/  MUFU.RCP R0, R3 ;  /* 0x0000000300007308 */ /* 0x000e220000001000 */
[----:B------:R-:W-:Y:S01]  /*09f0*/  FADD R25, -R25, -R16 ;  /* 0x8000001019197221 */ /* 0x000fe20000000100 */
[----:B------:R-:W-:Y:S06]  /*0a00*/  BSSY.RECONVERGENT B3, `(.L_x_15) ;  /* 0x000000c000037945 */ /* 0x000fec0003800200 */
[----:B------:R-:W1:Y:S01]  /*0a10*/  FCHK P0, R25, R3 ;  /* 0x0000000319007302 */ /* 0x000e620000000000 */
[----:B0-----:R-:W-:-:S04]  /*0a20*/  FFMA R13, -R3, R0, 1 ;  /* 0x3f800000030d7423 */ /* 0x001fc80000000100 */
[----:B------:R-:W-:-:S04]  /*0a30*/  FFMA R0, R0, R13, R0 ;  /* 0x0000000d00007223 */ /* 0x000fc80000000000 */
[----:B------:R-:W-:-:S04]  /*0a40*/  FFMA R13, R25, R0, RZ ;  /* 0x00000000190d7223 */ /* 0x000fc800000000ff */
[----:B------:R-:W-:-:S04]  /*0a50*/  FFMA R2, -R3, R13, R25 ;  /* 0x0000000d03027223 */ /* 0x000fc80000000119 */
[----:B------:R-:W-:Y:S01]  /*0a60*/  FFMA R2, R0, R2, R13 ;  /* 0x0000000200027223 */ /* 0x000fe2000000000d */
[----:B-1----:R-:W-:Y:S06]  /*0a70*/  @!P0 BRA `(.L_x_19) ;  /* 0x0000000000108947 */ /* 0x002fec0003800000 */
[----:B------:R-:W-:Y:S02]  /*0a80*/  MOV R24, R3 ;  /* 0x0000000300187202 */ /* 0x000fe40000000f00 */
[----:B------:R-:W-:-:S07]  /*0a90*/  MOV R12, 0xab0 ;  /* 0x00000ab0000c7802 */ /* 0x000fce0000000f00 */
[----:B------:R-:W-:Y:S05]  /*0aa0*/  CALL.REL.NOINC `($__internal_2_$__cuda_sm3x_div_rn_noftz_f32_slowpath) ;  /* 0x0000001000687944 */ /* 0x000fea0003c00000 */
[----:B------:R-:W-:-:S07]  /*0ab0*/  MOV R2, R0 ;  /* 0x0000000000027202 */ /* 0x000fce0000000f00 */
.L_x_19:
[----:B------:R-:W-:Y:S05]  /*0ac0*/  BSYNC.RECONVERGENT B3 ;  /* 0x0000000000037941 */ /* 0x000fea0003800200 */
.L_x_15:
[----:B------:R-:W-:Y:S05]  /*0ad0*/  BSYNC.RECONVERGENT B2 ;  /* 0x0000000000027941 */ /* 0x000fea0003800200 */
.L_x_14:
[----:B------:R-:W2:Y:S04]  /*0ae0*/  LDG.E R12, desc[UR6][R14.64+-0x18] ;  /* 0xffffe8060e0c7981 */ /* 0x000ea8000c1e1900 */
[----:B------:R-:W3:Y:S04]  /*0af0*/  LDG.E R0, desc[UR6][R14.64+-0x1c] ;  /* 0xffffe4060e007981 */ /* 0x000ee8000c1e1900 */
[----:B------:R-:W4:Y:S04]  /*0b00*/  LDG.E R16, desc[UR6][R14.64+-0x14] ;  /* 0xffffec060e107981 */ /* 0x000f28000c1e1900 */
[----:B------:R-:W5:Y:S01]  /*0b10*/  LDG.E R18, desc[UR6][R14.64+-0x10] ;  /* 0xfffff0060e127981 */ /* 0x000f62000c1e1900 */
[----:B------:R-:W-:Y:S01]  /*0b20*/  FSETP.GEU.AND P2, PT, R2, R27, PT ;  /* 0x0000001b0200720b */ /* 0x000fe20003f4e000 */
[----:B------:R-:W-:Y:S01]  /*0b30*/  BSSY.RECONVERGENT B2, `(.L_x_20) ;  /* 0x000002f000027945 */ /* 0x000fe20003800200 */
[----:B------:R-:W-:-:S02]  /*0b40*/  IMAD.MOV.U32 R23, RZ, RZ, R2 ;  /* 0x000000ffff177224 */ /* 0x000fc400078e0002 */
[----:B------:R-:W-:Y:S01]  /*0b50*/  FSETP.GT.AND P2, PT, R20, RZ, !P2 ;  /* 0x000000ff1400720b */ /* 0x000fe20005744000 */
        /* <DEDUP_REMOVED lines=15> */
[----:B------:R-:W-:Y:S01]  /*0c50*/  IADD3 R12, PT, PT, R19, -0xd000000, RZ ;  /* 0xf3000000130c7810 */ /* 0x000fe20007ffe0ff */
[----:B------:R0:W1:Y:S01]  /*0c60*/  MUFU.RSQ R0, R19 ;  /* 0x0000001300007308 */ /* 0x0000620000001400 */
[----:B------:R-:W-:Y:S02]  /*0c70*/  BSSY.RECONVERGENT B0, `(.L_x_22) ;  /* 0x000000b000007945 */ /* 0x000fe40003800200 */
[----:B------:R-:W-:-:S13]  /*0c80*/  ISETP.GT.U32.AND P0, PT, R12, 0x727fffff, PT ;  /* 0x727fffff0c00780c */ /* 0x000fda0003f04070 */
[----:B0-----:R-:W-:Y:S05]  /*0c90*/  @!P0 BRA `(.L_x_23) ;  /* 0x0000000000108947 */ /* 0x001fea0003800000 */
[----:B------:R-:W-:Y:S02]  /*0ca0*/  MOV R24, R19 ;  /* 0x0000001300187202 */ /* 0x000fe40000000f00 */
[----:B-1----:R-:W-:-:S07]  /*0cb0*/  MOV R0, 0xcd0 ;  /* 0x00000cd000007802 */ /* 0x002fce0000000f00 */
[----:B------:R-:W-:Y:S05]  /*0cc0*/  CALL.REL.NOINC `($__internal_1_$__cuda_sm20_sqrt_rn_f32_slowpath) ;  /* 0x0000000c00887944 */ /* 0x000fea0003c00000 */
[----:B------:R-:W-:Y:S05]  /*0cd0*/  BRA `(.L_x_24) ;  /* 0x0000000000107947 */ /* 0x000fea0003800000 */
.L_x_23:
[----:B-1----:R-:W-:Y:S01]  /*0ce0*/  FMUL.FTZ R16, R19, R0 ;  /* 0x0000000013107220 */ /* 0x002fe20000410000 */
[----:B------:R-:W-:-:S03]  /*0cf0*/  FMUL.FTZ R0, R0, 0.5 ;  /* 0x3f00000000007820 */ /* 0x000fc60000410000 */
[----:B------:R-:W-:-:S04]  /*0d00*/  FFMA R13, -R16, R16, R19 ;  /* 0x00000010100d7223 */ /* 0x000fc80000000113 */
[----:B------:R-:W-:-:S07]  /*0d10*/  FFMA R16, R13, R0, R16 ;  /* 0x000000000d107223 */ /* 0x000fce0000000010 */
.L_x_24:
[----:B------:R-:W-:Y:S05]  /*0d20*/  BSYNC.RECONVERGENT B0 ;  /* 0x0000000000007941 */ /* 0x000fea0003800200 */
.L_x_22:
        /* <DEDUP_REMOVED lines=13> */
.L_x_26:
[----:B------:R-:W-:Y:S05]  /*0e00*/  BSYNC.RECONVERGENT B3 ;  /* 0x0000000000037941 */ /* 0x000fea0003800200 */
.L_x_25:
[----:B------:R-:W-:-:S07]  /*0e10*/  IMAD.MOV.U32 R23, RZ, RZ, R0 ;  /* 0x000000ffff177224 */ /* 0x000fce00078e0000 */
.L_x_21:
[----:B------:R-:W-:Y:S05]  /*0e20*/  BSYNC.RECONVERGENT B2 ;  /* 0x0000000000027941 */ /* 0x000fea0003800200 */
.L_x_20:
[----:B------:R-:W2:Y:S04]  /*0e30*/  LDG.E R12, desc[UR6][R14.64+0x4] ;  /* 0x000004060e0c7981 */ /* 0x000ea8000c1e1900 */
[----:B------:R-:W3:Y:S04]  /*0e40*/  LDG.E R0, desc[UR6][R14.64] ;  /* 0x000000060e007981 */ /* 0x000ee8000c1e1900 */
[----:B------:R-:W4:Y:S04]  /*0e50*/  LDG.E R16, desc[UR6][R14.64+0x8] ;  /* 0x000008060e107981 */ /* 0x000f28000c1e1900 */
[----:B------:R-:W5:Y:S01]  /*0e60*/  LDG.E R18, desc[UR6][R14.64+0xc] ;  /* 0x00000c060e127981 */ /* 0x000f62000c1e1900 */
[----:B------:R-:W-:Y:S01]  /*0e70*/  FSEL R22, R2, R27, P2 ;  /* 0x0000001b02167208 */ /* 0x000fe20001000000 */
[----:B------:R-:W-:Y:S01]  /*0e80*/  BSSY.RECONVERGENT B2, `(.L_x_27) ;  /* 0x0000031000027945 */ /* 0x000fe20003800200 */
[----:B------:R-:W-:-:S02]  /*0e90*/  MOV R2, R23 ;  /* 0x0000001700027202 */ /* 0x000fc40000000f00 */
[----:B------:R-:W-:-:S04]  /*0ea0*/  FSETP.GEU.AND P1, PT, R23, R22, PT ;  /* 0x000000161700720b */ /* 0x000fc80003f2e000 */
[----:B------:R-:W-:Y:S02]  /*0eb0*/  FSETP.GT.AND P1, PT, R19, RZ, !P1 ;  /* 0x000000ff1300720b */ /* 0x000fe40004f24000 */
[----:B------:R-:W-:Y:S01]  /*0ec0*/  SEL R19, R5, R8, P2 ;  /* 0x0000000805137207 */ /* 0x000fe20001000000 */
        /* <DEDUP_REMOVED lines=21> */
[----:B------:R-:W-:-:S07]  /*1020*/  MOV R0, 0x1040 ;  /* 0x0000104000007802 */ /* 0x000fce0000000f00 */
[----:B-1----:R-:W-:Y:S05]  /*1030*/  CALL.REL.NOINC `($__internal_1_$__cuda_sm20_sqrt_rn_f32_slowpath) ;  /* 0x0000000800ac7944 */ /* 0x002fea0003c00000 */
[----:B------:R-:W-:Y:S05]  /*1040*/  BRA `(.L_x_31) ;  /* 0x0000000000107947 */ /* 0x000fea0003800000 */
.L_x_30:
[----:B-1----:R-:W-:Y:S01]  /*1050*/  FMUL.FTZ R13, R20, R17 ;  /* 0x00000011140d7220 */ /* 0x002fe20000410000 */
[----:B------:R-:W-:-:S03]  /*1060*/  FMUL.FTZ R0, R17, 0.5 ;  /* 0x3f00000011007820 */ /* 0x000fc60000410000 */
[----:B------:R-:W-:-:S04]  /*1070*/  FFMA R16, -R13, R13, R20 ;  /* 0x0000000d0d107223 */ /* 0x000fc80000000114 */
[----:B------:R-:W-:-:S07]  /*1080*/  FFMA R16, R16, R0, R13 ;  /* 0x0000000010107223 */ /* 0x000fce000000000d */
.L_x_31:
[----:B------:R-:W-:Y:S05]  /*1090*/  BSYNC.RECONVERGENT B0 ;  /* 0x0000000000007941 */ /* 0x000fea0003800200 */
.L_x_29:
        /* <DEDUP_REMOVED lines=10> */
[----:B------:R-:W-:Y:S01]  /*1140*/  IMAD.MOV.U32 R24, RZ, RZ, R3 ;  /* 0x000000ffff187224 */ /* 0x000fe200078e0003 */
[----:B------:R-:W-:-:S07]  /*1150*/  MOV R12, 0x1170 ;  /* 0x00001170000c7802 */ /* 0x000fce0000000f00 */
[----:B------:R-:W-:Y:S05]  /*1160*/  CALL.REL.NOINC `($__internal_2_$__cuda_sm3x_div_rn_noftz_f32_slowpath) ;  /* 0x0000000800b87944 */ /* 0x000fea0003c00000 */
[----:B------:R-:W-:-:S07]  /*1170*/  MOV R2, R0 ;  /* 0x0000000000027202 */ /* 0x000fce0000000f00 */
.L_x_32:
[----:B------:R-:W-:Y:S05]  /*1180*/  BSYNC.RECONVERGENT B3 ;  /* 0x0000000000037941 */ /* 0x000fea0003800200 */
.L_x_28:
[----:B------:R-:W-:Y:S05]  /*1190*/  BSYNC.RECONVERGENT B2 ;  /* 0x0000000000027941 */ /* 0x000fea0003800200 */
.L_x_27:
[----:B------:R-:W2:Y:S04]  /*11a0*/  LDG.E R8, desc[UR6][R14.64+0x20] ;  /* 0x000020060e087981 */ /* 0x000ea8000c1e1900 */
[----:B------:R-:W3:Y:S04]  /*11b0*/  LDG.E R0, desc[UR6][R14.64+0x1c] ;  /* 0x00001c060e007981 */ /* 0x000ee8000c1e1900 */
[----:B------:R-:W4:Y:S04]  /*11c0*/  LDG.E R12, desc[UR6][R14.64+0x24] ;  /* 0x000024060e0c7981 */ /* 0x000f28000c1e1900 */
[----:B------:R-:W5:Y:S01]  /*11d0*/  LDG.E R16, desc[UR6][R14.64+0x28] ;  /* 0x000028060e107981 */ /* 0x000f62000c1e1900 */
[----:B------:R-:W-:Y:S01]  /*11e0*/  FSEL R23, R23, R22, P1 ;  /* 0x0000001617177208 */ /* 0x000fe20000800000 */
[----:B------:R-:W-:Y:S01]  /*11f0*/  BSSY.RECONVERGENT B2, `(.L_x_33) ;  /* 0x0000032000027945 */ /* 0x000fe20003800200 */
[----:B------:R-:W-:-:S02]  /*1200*/  @P1 IADD3 R19, PT, PT, R5, 0x1, RZ ;  /* 0x0000000105131810 */ /* 0x000fc40007ffe0ff */
[----:B------:R-:W-:-:S04]  /*1210*/  FSETP.GEU.AND P0, PT, R2, R23, PT ;  /* 0x000000170200720b */ /* 0x000fc80003f0e000 */
[----:B------:R-:W-:Y:S02]  /*1220*/  FSETP.GT.AND P0, PT, R20, RZ, !P0 ;  /* 0x000000ff1400720b */ /* 0x000fe40004704000 */
[----:B------:R-:W-:Y:S02]  /*1230*/  IADD3 R20, PT, PT, R5, 0x2, RZ ;  /* 0x0000000205147810 */ /* 0x000fe40007ffe0ff */
[----:B------:R-:W-:Y:S01]  /*1240*/  FSEL R23, R2, R23, P0 ;  /* 0x0000001702177208 */ /* 0x000fe20000000000 */
        /* <DEDUP_REMOVED lines=24> */
.L_x_36:
[----:B------:R-:W-:Y:S01]  /*13d0*/  FMUL.FTZ R13, R8, R17 ;  /* 0x00000011080d7220 */ /* 0x000fe20000410000 */
[----:B------:R-:W-:-:S03]  /*13e0*/  FMUL.FTZ R0, R17, 0.5 ;  /* 0x3f00000011007820 */ /* 0x000fc60000410000 */
[----:B------:R-:W-:-:S04]  /*13f0*/  FFMA R16, -R13, R13, R8 ;  /* 0x0000000d0d107223 */ /* 0x000fc80000000108 */
[----:B------:R-:W-:-:S07]  /*1400*/  FFMA R16, R16, R0, R13 ;  /* 0x0000000010107223 */ /* 0x000fce000000000d */
.L_x_37:
[----:B------:R-:W-:Y:S05]  /*1410*/  BSYNC.RECONVERGENT B0 ;  /* 0x0000000000007941 */ /* 0x000fea0003800200 */
.L_x_35:
        /* <DEDUP_REMOVED lines=14> */
.L_x_38:
[----:B------:R-:W-:Y:S05]  /*1500*/  BSYNC.RECONVERGENT B3 ;  /* 0x0000000000037941 */ /* 0x000fea0003800200 */
.L_x_34:
[----:B------:R-:W-:Y:S05]  /*1510*/  BSYNC.RECONVERGENT B2 ;  /* 0x0000000000027941 */ /* 0x000fea0003800200 */
.L_x_33:
[----:B------:R-:W-:Y:S02]  /*1520*/  FSETP.GEU.AND P3, PT, R2, R23, PT ;  /* 0x000000170200720b */ /* 0x000fe40003f6e000 */
[----:B------:R-:W-:Y:S02]  /*1530*/  SEL R6, R6, 0x1, !P2 ;  /* 0x0000000106067807 */ /* 0x000fe40005000000 */
[----:B------:R-:W-:Y:S01]  /*1540*/  FSETP.GT.AND P2, PT, R8, RZ, !P3 ;  /* 0x000000ff0800720b */ /* 0x000fe20005f44000 */
[C---:B------:R-:W-:Y:S01]  /*1550*/  VIADD R8, R5.reuse, 0x3 ;  /* 0x0000000305087836 */ /* 0x040fe20000000000 */
[----:B------:R-:W-:Y:S02]  /*1560*/  IADD3 R5, PT, PT, R5, 0x4, RZ ;  /* 0x0000000405057810 */ /* 0x000fe40007ffe0ff */
[----:B------:R-:W-:Y:S02]  /*1570*/  SEL R6, R6, 0x1, !P1 ;  /* 0x0000000106067807 */ /* 0x000fe40004800000 */
[----:B------:R-:W-:-:S02]  /*1580*/  ISETP.NE.AND P1, PT, R5, 0x14, PT ;  /* 0x000000140500780c */ /* 0x000fc40003f25270 */
[----:B------:R-:W-:Y:S02]  /*1590*/  SEL R6, R6, 0x1, !P0 ;  /* 0x0000000106067807 */ /* 0x000fe40004000000 */
[----:B------:R-:W-:Y:S02]  /*15a0*/  IADD3 R14, P3, PT, R14, 0x70, RZ ;  /* 0x000000700e0e7810 */ /* 0x000fe40007f7e0ff */
[----:B------:R-:W-:Y:S02]  /*15b0*/  SEL R6, R6, 0x1, !P2 ;  /* 0x0000000106067807 */ /* 0x000fe40005000000 */
[----:B------:R-:W-:Y:S02]  /*15c0*/  IADD3.X R15, PT, PT, RZ, R15, RZ, P3, !PT ;  /* 0x0000000fff0f7210 */ /* 0x000fe40001ffe4ff */
[----:B------:R-:W-:Y:S02]  /*15d0*/  @!P2 SEL R8, R20, R19, P0 ;  /* 0x000000131408a207 */ /* 0x000fe40000000000 */
[----:B------:R-:W-:Y:S01]  /*15e0*/  FSEL R27, R2, R23, P2 ;  /* 0x00000017021b7208 */ /* 0x000fe20001000000 */
[----:B------:R-:W-:Y:S06]  /*15f0*/  @P1 BRA `(.L_x_39) ;  /* 0xfffffff000701947 */ /* 0x000fec000383ffff */
[----:B------:R-:W-:-:S13]  /*1600*/  LOP3.LUT P0, RZ, R6, 0xff, RZ, 0xc0, !PT ;  /* 0x000000ff06ff7812 */ /* 0x000fda000780c0ff */
[----:B------:R-:W-:Y:S05]  /*1610*/  @!P0 BRA `(.L_x_40) ;  /* 0x0000000000488947 */ /* 0x000fea0003800000 */
[----:B------:R-:W0:Y:S01]  /*1620*/  LDC.64 R2, c[0x0][0x380] ;  /* 0x0000e000ff027b82 */ /* 0x000e220000000a00 */
[----:B------:R-:W1:Y:S01]  /*1630*/  LDCU.64 UR4, c[0x0][0x388] ;  /* 0x00007100ff0477ac */ /* 0x000e620008000a00 */
[----:B0-----:R-:W-:-:S05]  /*1640*/  IMAD.WIDE R8, R8, 0x1c, R2 ;  /* 0x0000001c08087825 */ /* 0x001fca00078e0202 */
[----:B------:R-:W2:Y:S01]  /*1650*/  LDG.E R0, desc[UR6][R8.64+0x10] ;  /* 0x0000100608007981 */ /* 0x000ea2000c1e1900 */
[----:B-1----:R-:W-:-:S04]  /*1660*/  IADD3 R2, P0, PT, R11, UR4, RZ ;  /* 0x000000040b027c10 */ /* 0x002fc8000ff1e0ff */
[----:B------:R-:W-:Y:S01]  /*1670*/  LEA.HI.X.SX32 R3, R11, UR5, 0x1, P0 ;  /* 0x000000050b037c11 */ /* 0x000fe200080f0eff */
[----:B--2---:R-:W-:-:S04]  /*1680*/  FMUL R0, R0, 255 ;  /* 0x437f000000007820 */ /* 0x004fc80000400000 */
[----:B------:R-:W0:Y:S02]  /*1690*/  F2I.U32.TRUNC.NTZ R5, R0 ;  /* 0x0000000000057305 */ /* 0x000e24000020f000 */
[----:B0-----:R-:W-:Y:S04]  /*16a0*/  STG.E.U8 desc[UR6][R2.64], R5 ;  /* 0x0000000502007986 */ /* 0x001fe8000c101106 */
[----:B------:R-:W2:Y:S02]  /*16b0*/  LDG.E R4, desc[UR6][R8.64+0x14] ;  /* 0x0000140608047981 */ /* 0x000ea4000c1e1900 */
[----:B--2---:R-:W-:-:S04]  /*16c0*/  FMUL R4, R4, 255 ;  /* 0x437f000004047820 */ /* 0x004fc80000400000 */
[----:B------:R-:W0:Y:S02]  /*16d0*/  F2I.U32.TRUNC.NTZ R7, R4 ;  /* 0x0000000400077305 */ /* 0x000e24000020f000 */
[----:B0-----:R-:W-:Y:S04]  /*16e0*/  STG.E.U8 desc[UR6][R2.64+0x1], R7 ;  /* 0x0000010702007986 */ /* 0x001fe8000c101106 */
[----:B------:R-:W2:Y:S02]  /*16f0*/  LDG.E R6, desc[UR6][R8.64+0x18] ;  /* 0x0000180608067981 */ /* 0x000ea4000c1e1900 */
[----:B--2---:R-:W-:-:S04]  /*1700*/  FMUL R6, R6, 255 ;  /* 0x437f000006067820 */ /* 0x004fc80000400000 */
[----:B------:R-:W0:Y:S02]  /*1710*/  F2I.U32.TRUNC.NTZ R11, R6 ;  /* 0x00000006000b7305 */ /* 0x000e24000020f000 */
[----:B0-----:R-:W-:Y:S01]  /*1720*/  STG.E.U8 desc[UR6][R2.64+0x2], R11 ;  /* 0x0000020b02007986 */ /* 0x001fe2000c101106 */
[----:B------:R-:W-:Y:S05]  /*1730*/  EXIT ;  /* 0x000000000000794d */ /* 0x000fea0003800000 */
.L_x_40:
[----:B------:R-:W0:Y:S02]  /*1740*/  LDCU.64 UR4, c[0x0][0x388] ;  /* 0x00007100ff0477ac */ /* 0x000e240008000a00 */
[----:B0-----:R-:W-:-:S04]  /*1750*/  IADD3 R2, P0, PT, R11, UR4, RZ ;  /* 0x000000040b027c10 */ /* 0x001fc8000ff1e0ff */
[----:B------:R-:W-:-:S05]  /*1760*/  LEA.HI.X.SX32 R3, R11, UR5, 0x1, P0 ;  /* 0x000000050b037c11 */ /* 0x000fca00080f0eff */
[----:B------:R-:W-:Y:S04]  /*1770*/  STG.E.U8 desc[UR6][R2.64], RZ ;  /* 0x000000ff02007986 */ /* 0x000fe8000c101106 */
[----:B------:R-:W-:Y:S04]  /*1780*/  STG.E.U8 desc[UR6][R2.64+0x1], RZ ;  /* 0x000001ff02007986 */ /* 0x000fe8000c101106 */
[----:B------:R-:W-:Y:S01]  /*1790*/  STG.E.U8 desc[UR6][R2.64+0x2], RZ ;  /* 0x000002ff02007986 */ /* 0x000fe2000c101106 */
[----:B------:R-:W-:Y:S05]  /*17a0*/  EXIT ;  /* 0x000000000000794d */ /* 0x000fea0003800000 */
        .weak           $__internal_0_$__cuda_sm20_rcp_rn_f32_slowpath
        .type           $__internal_0_$__cuda_sm20_rcp_rn_f32_slowpath,@function
        .size           $__internal_0_$__cuda_sm20_rcp_rn_f32_slowpath,($__internal_1_$__cuda_sm20_sqrt_rn_f32_slowpath - $__internal_0_$__cuda_sm20_rcp_rn_f32_slowpath)
$__internal_0_$__cuda_sm20_rcp_rn_f32_slowpath:
[----:B------:R-:W-:Y:S01]  /*17b0*/  SHF.L.U32 R0, R2, 0x1, RZ ;  /* 0x0000000102007819 */ /* 0x000fe200000006ff */
[----:B------:R-:W-:Y:S03]  /*17c0*/  BSSY.RECONVERGENT B1, `(.L_x_41) ;  /* 0x0000030000017945 */ /* 0x000fe60003800200 */
[----:B------:R-:W-:-:S04]  /*17d0*/  SHF.R.U32.HI R7, RZ, 0x18, R0 ;  /* 0x00000018ff077819 */ /* 0x000fc80000011600 */
[----:B------:R-:W-:-:S13]  /*17e0*/  ISETP.NE.U32.AND P0, PT, R7, RZ, PT ;  /* 0x000000ff0700720c */ /* 0x000fda0003f05070 */
[----:B------:R-:W-:Y:S05]  /*17f0*/  @P0 BRA `(.L_x_42) ;  /* 0x0000000000280947 */ /* 0x000fea0003800000 */
[----:B------:R-:W-:-:S05]  /*1800*/  IMAD.SHL.U32 R0, R2, 0x2, RZ ;  /* 0x0000000202007824 */ /* 0x000fca00078e00ff */
[----:B------:R-:W-:-:S13]  /*1810*/  ISETP.NE.AND P0, PT, R0, RZ, PT ;  /* 0x000000ff0000720c */ /* 0x000fda0003f05270 */
[----:B------:R-:W-:Y:S01]  /*1820*/  @P0 FFMA R5, R2, 1.84467440737095516160e+19, RZ ;  /* 0x5f80000002050823 */ /* 0x000fe200000000ff */
[----:B------:R-:W-:Y:S08]  /*1830*/  @!P0 MUFU.RCP R3, R2 ;  /* 0x0000000200038308 */ /* 0x000ff00000001000 */
[----:B------:R-:W0:Y:S02]  /*1840*/  @P0 MUFU.RCP R0, R5 ;  /* 0x0000000500000308 */ /* 0x000e240000001000 */
[----:B0-----:R-:W-:-:S04]  /*1850*/  @P0 FFMA R6, R5, R0, -1 ;  /* 0xbf80000005060423 */ /* 0x001fc80000000000 */
[----:B------:R-:W-:-:S04]  /*1860*/  @P0 FADD.FTZ R7, -R6, -RZ ;  /* 0x800000ff06070221 */ /* 0x000fc80000010100 */
[----:B------:R-:W-:-:S04]  /*1870*/  @P0 FFMA R0, R0, R7, R0 ;  /* 0x0000000700000223 */ /* 0x000fc80000000000 */
[----:B------:R-:W-:Y:S01]  /*1880*/  @P0 FFMA R3, R0, 1.84467440737095516160e+19, RZ ;  /* 0x5f80000000030823 */ /* 0x000fe200000000ff */
[----:B------:R-:W-:Y:S06]  /*1890*/  BRA `(.L_x_43) ;  /* 0x0000000000887947 */ /* 0x000fec0003800000 */
.L_x_42:
[----:B------:R-:W-:-:S04]  /*18a0*/  IADD3 R13, PT, PT, R7, -0xfd, RZ ;  /* 0xffffff03070d7810 */ /* 0x000fc80007ffe0ff */
[----:B------:R-:W-:-:S13]  /*18b0*/  ISETP.GT.U32.AND P0, PT, R13, 0x1, PT ;  /* 0x000000010d00780c */ /* 0x000fda0003f04070 */
[----:B------:R-:W-:Y:S05]  /*18c0*/  @P0 BRA `(.L_x_44) ;  /* 0x0000000000780947 */ /* 0x000fea0003800000 */
[----:B------:R-:W-:Y:S01]  /*18d0*/  LOP3.LUT R0, R2, 0x7fffff, RZ, 0xc0, !PT ;  /* 0x007fffff02007812 */ /* 0x000fe200078ec0ff */
[----:B------:R-:W-:-:S03]  /*18e0*/  HFMA2 R8, -RZ, RZ, 0, 1.78813934326171875e-07 ;  /* 0x00000003ff087431 */ /* 0x000fc600000001ff */
[----:B------:R-:W-:-:S04]  /*18f0*/  LOP3.LUT R0, R0, 0x3f800000, RZ, 0xfc, !PT ;  /* 0x3f80000000007812 */ /* 0x000fc800078efcff */
[----:B------:R-:W0:Y:S01]  /*1900*/  MUFU.RCP R3, R0 ;  /* 0x0000000000037308 */ /* 0x000e220000001000 */
[----:B------:R-:W-:Y:S01]  /*1910*/  SHF.L.U32 R8, R8, R13, RZ ;  /* 0x0000000d08087219 */ /* 0x000fe200000006ff */
[----:B0-----:R-:W-:-:S04]  /*1920*/  FFMA R5, R0, R3, -1 ;  /* 0xbf80000000057423 */ /* 0x001fc80000000003 */
[----:B------:R-:W-:-:S04]  /*1930*/  FADD.FTZ R6, -R5, -RZ ;  /* 0x800000ff05067221 */ /* 0x000fc80000010100 */
[CCC-:B------:R-:W-:Y:S01]  /*1940*/  FFMA.RM R5, R3.reuse, R6.reuse, R3.reuse ;  /* 0x0000000603057223 */ /* 0x1c0fe20000004003 */
[----:B------:R-:W-:-:S04]  /*1950*/  FFMA.RP R6, R3, R6, R3 ;  /* 0x0000000603067223 */ /* 0x000fc80000008003 */
[C---:B------:R-:W-:Y:S02]  /*1960*/  LOP3.LUT R3, R5.reuse, 0x7fffff, RZ, 0xc0, !PT ;  /* 0x007fffff05037812 */ /* 0x040fe400078ec0ff */
[----:B------:R-:W-:Y:S02]  /*1970*/  FSETP.NEU.FTZ.AND P0, PT, R5, R6, PT ;  /* 0x000000060500720b */ /* 0x000fe40003f1d000 */
[----:B------:R-:W-:Y:S02]  /*1980*/  LOP3.LUT R3, R3, 0x800000, RZ, 0xfc, !PT ;  /* 0x0080000003037812 */ /* 0x000fe400078efcff */
[----:B------:R-:W-:Y:S02]  /*1990*/  SEL R5, RZ, 0xffffffff, !P0 ;  /* 0xffffffffff057807 */ /* 0x000fe40004000000 */
[----:B------:R-:W-:Y:S02]  /*19a0*/  LOP3.LUT R8, R8, R3, RZ, 0xc0, !PT ;  /* 0x0000000308087212 */ /* 0x000fe400078ec0ff */
[----:B------:R-:W-:-:S02]  /*19b0*/  IADD3 R0, PT, PT, -R5, RZ, RZ ;  /* 0x000000ff05007210 */ /* 0x000fc40007ffe1ff */
[-C--:B------:R-:W-:Y:S02]  /*19c0*/  SHF.R.U32.HI R8, RZ, R13.reuse, R8 ;  /* 0x0000000dff087219 */ /* 0x080fe40000011608 */
[----:B------:R-:W-:Y:S02]  /*19d0*/  LOP3.LUT P1, RZ, R0, R13, R3, 0xf8, !PT ;  /* 0x0000000d00ff7212 */ /* 0x000fe4000782f803 */
[C---:B------:R-:W-:Y:S02]  /*19e0*/  LOP3.LUT P0, RZ, R8.reuse, 0x1, RZ, 0xc0, !PT ;  /* 0x0000000108ff7812 */ /* 0x040fe4000780c0ff */
[----:B------:R-:W-:-:S04]  /*19f0*/  LOP3.LUT P2, RZ, R8, 0x2, RZ, 0xc0, !PT ;  /* 0x0000000208ff7812 */ /* 0x000fc8000784c0ff */
[----:B------:R-:W-:Y:S02]  /*1a00*/  PLOP3.LUT P0, PT, P0, P1, P2, 0xe0, 0x0 ;  /* 0x000000000000781c */ /* 0x000fe40000703c20 */
[----:B------:R-:W-:Y:S02]  /*1a10*/  LOP3.LUT P1, RZ, R2, 0x7fffff, RZ, 0xc0, !PT ;  /* 0x007fffff02ff7812 */ /* 0x000fe4000782c0ff */
[----:B------:R-:W-:-:S05]  /*1a20*/  SEL R0, RZ, 0x1, !P0 ;  /* 0x00000001ff007807 */ /* 0x000fca0004000000 */
[----:B------:R-:W-:-:S05]  /*1a30*/  IMAD.MOV R0, RZ, RZ, -R0 ;  /* 0x000000ffff007224 */ /* 0x000fca00078e0a00 */
[----:B------:R-:W-:Y:S02]  /*1a40*/  ISETP.GE.AND P0, PT, R0, RZ, PT ;  /* 0x000000ff0000720c */ /* 0x000fe40003f06270 */
[----:B------:R-:W-:-:S04]  /*1a50*/  IADD3 R0, PT, PT, R7, -0xfc, RZ ;  /* 0xffffff0407007810 */ /* 0x000fc80007ffe0ff */
[----:B------:R-:W-:-:S07]  /*1a60*/  SHF.R.U32.HI R3, RZ, R0, R3 ;  /* 0x00000000ff037219 */ /* 0x000fce0000011603 */
[----:B------:R-:W-:-:S04]  /*1a70*/  @!P0 IADD3 R3, PT, PT, R3, 0x1, RZ ;  /* 0x0000000103038810 */ /* 0x000fc80007ffe0ff */
[----:B------:R-:W-:-:S04]  /*1a80*/  @!P1 SHF.L.U32 R3, R3, 0x1, RZ ;  /* 0x0000000103039819 */ /* 0x000fc800000006ff */
[----:B------:R-:W-:Y:S01]  /*1a90*/  LOP3.LUT R3, R3, 0x80000000, R2, 0xf8, !PT ;  /* 0x8000000003037812 */ /* 0x000fe200078ef802 */
[----:B------:R-:W-:Y:S06]  /*1aa0*/  BRA `(.L_x_43) ;  /* 0x0000000000047947 */ /* 0x000fec0003800000 */
.L_x_44:
[----:B------:R0:W1:Y:S02]  /*1ab0*/  MUFU.RCP R3, R2 ;  /* 0x0000000200037308 */ /* 0x0000640000001000 */
.L_x_43:
[----:B------:R-:W-:Y:S05]  /*1ac0*/  BSYNC.RECONVERGENT B1 ;  /* 0x0000000000017941 */ /* 0x000fea0003800200 */
.L_x_41:
[----:B------:R-:W-:-:S04]  /*1ad0*/  IMAD.MOV.U32 R5, RZ, RZ, 0x0 ;  /* 0x00000000ff057424 */ /* 0x000fc800078e00ff */
[----:B01----:R-:W-:Y:S05]  /*1ae0*/  RET.REL.NODEC R4 `(_Z6renderP6SpherePh) ;  /* 0xffffffe404447950 */ /* 0x003fea0003c3ffff */
        .weak           $__internal_1_$__cuda_sm20_sqrt_rn_f32_slowpath
        .type           $__internal_1_$__cuda_sm20_sqrt_rn_f32_slowpath,@function
        .size           $__internal_1_$__cuda_sm20_sqrt_rn_f32_slowpath,($__internal_2_$__cuda_sm3x_div_rn_noftz_f32_slowpath - $__internal_1_$__cuda_sm20_sqrt_rn_f32_slowpath)
$__internal_1_$__cuda_sm20_sqrt_rn_f32_slowpath:
[----:B------:R-:W-:-:S13]  /*1af0*/  LOP3.LUT P3, RZ, R24, 0x7fffffff, RZ, 0xc0, !PT ;  /* 0x7fffffff18ff7812 */ /* 0x000fda000786c0ff */
[----:B------:R-:W-:Y:S01]  /*1b00*/  @!P3 MOV R16, R24 ;  /* 0x000000180010b202 */ /* 0x000fe20000000f00 */
[----:B------:R-:W-:Y:S06]  /*1b10*/  @!P3 BRA `(.L_x_45) ;  /* 0x000000000040b947 */ /* 0x000fec0003800000 */
[----:B------:R-:W-:-:S13]  /*1b20*/  FSETP.GEU.FTZ.AND P3, PT, R24, RZ, PT ;  /* 0x000000ff1800720b */ /* 0x000fda0003f7e000 */
[----:B------:R-:W-:Y:S01]  /*1b30*/  @!P3 MOV R16, 0x7fffffff ;  /* 0x7fffffff0010b802 */ /* 0x000fe20000000f00 */
[----:B------:R-:W-:Y:S06]  /*1b40*/  @!P3 BRA `(.L_x_45) ;  /* 0x000000000034b947 */ /* 0x000fec0003800000 */
[----:B------:R-:W-:-:S13]  /*1b50*/  FSETP.GTU.FTZ.AND P3, PT, |R24|, +INF , PT ;  /* 0x7f8000001800780b */ /* 0x000fda0003f7c200 */
[----:B------:R-:W-:Y:S01]  /*1b60*/  @P3 FADD.FTZ R16, R24, 1 ;  /* 0x3f80000018103421 */ /* 0x000fe20000010000 */
[----:B------:R-:W-:Y:S06]  /*1b70*/  @P3 BRA `(.L_x_45) ;  /* 0x0000000000283947 */ /* 0x000fec0003800000 */
[----:B------:R-:W-:-:S13]  /*1b80*/  FSETP.NEU.FTZ.AND P3, PT, |R24|, +INF , PT ;  /* 0x7f8000001800780b */ /* 0x000fda0003f7d200 */
[----:B------:R-:W-:-:S04]  /*1b90*/  @P3 FFMA R17, R24, 1.84467440737095516160e+19, RZ ;  /* 0x5f80000018113823 */ /* 0x000fc800000000ff */
[----:B------:R-:W0:Y:S02]  /*1ba0*/  @P3 MUFU.RSQ R18, R17 ;  /* 0x0000001100123308 */ /* 0x000e240000001400 */
[----:B0-----:R-:W-:Y:S01]  /*1bb0*/  @P3 FMUL.FTZ R12, R17, R18 ;  /* 0x00000012110c3220 */ /* 0x001fe20000410000 */
[----:B------:R-:W-:-:S03]  /*1bc0*/  @P3 FMUL.FTZ R13, R18, 0.5 ;  /* 0x3f000000120d3820 */ /* 0x000fc60000410000 */
[----:B------:R-:W-:-:S04]  /*1bd0*/  @P3 FADD.FTZ R16, -R12, -RZ ;  /* 0x800000ff0c103221 */ /* 0x000fc80000010100 */
[----:B------:R-:W-:Y:S01]  /*1be0*/  @P3 FFMA R21, R12, R16, R17 ;  /* 0x000000100c153223 */ /* 0x000fe20000000011 */
[----:B------:R-:W-:-:S03]  /*1bf0*/  @!P3 MOV R16, R24 ;  /* 0x000000180010b202 */ /* 0x000fc60000000f00 */
[----:B------:R-:W-:-:S04]  /*1c00*/  @P3 FFMA R13, R21, R13, R12 ;  /* 0x0000000d150d3223 */ /* 0x000fc8000000000c */
[----:B------:R-:W-:-:S07]  /*1c10*/  @P3 FMUL.FTZ R16, R13, 2.3283064365386962891e-10 ;  /* 0x2f8000000d103820 */ /* 0x000fce0000410000 */
.L_x_45:
[----:B------:R-:W-:Y:S02]  /*1c20*/  HFMA2 R13, -RZ, RZ, 0, 0 ;  /* 0x00000000ff0d7431 */ /* 0x000fe400000001ff */
[----:B------:R-:W-:-:S04]  /*1c30*/  IMAD.MOV.U32 R12, RZ, RZ, R0 ;  /* 0x000000ffff0c7224 */ /* 0x000fc800078e0000 */
[----:B------:R-:W-:Y:S05]  /*1c40*/  RET.REL.NODEC R12 `(_Z6renderP6SpherePh) ;  /* 0xffffffe00cec7950 */ /* 0x000fea0003c3ffff */
        .weak           $__internal_2_$__cuda_sm3x_div_rn_noftz_f32_slowpath
        .type           $__internal_2_$__cuda_sm3x_div_rn_noftz_f32_slowpath,@function
        .size           $__internal_2_$__cuda_sm3x_div_rn_noftz_f32_slowpath,(.L_x_60 - $__internal_2_$__cuda_sm3x_div_rn_noftz_f32_slowpath)
$__internal_2_$__cuda_sm3x_div_rn_noftz_f32_slowpath:
[----:B------:R-:W-:Y:S01]  /*1c50*/  SHF.R.U32.HI R13, RZ, 0x17, R24 ;  /* 0x00000017ff0d7819 */ /* 0x000fe20000011618 */
[----:B------:R-:W-:Y:S01]  /*1c60*/  BSSY.RECONVERGENT B0, `(.L_x_46) ;  /* 0x0000062000007945 */ /* 0x000fe20003800200 */
[----:B------:R-:W-:Y:S02]  /*1c70*/  SHF.R.U32.HI R18, RZ, 0x17, R25 ;  /* 0x00000017ff127819 */ /* 0x000fe40000011619 */
[----:B------:R-:W-:Y:S02]  /*1c80*/  LOP3.LUT R13, R13, 0xff, RZ, 0xc0, !PT ;  /* 0x000000ff0d0d7812 */ /* 0x000fe400078ec0ff */
[----:B------:R-:W-:Y:S02]  /*1c90*/  LOP3.LUT R18, R18, 0xff, RZ, 0xc0, !PT ;  /* 0x000000ff12127812 */ /* 0x000fe400078ec0ff */
[----:B------:R-:W-:Y:S02]  /*1ca0*/  IADD3 R17, PT, PT, R13, -0x1, RZ ;  /* 0xffffffff0d117810 */ /* 0x000fe40007ffe0ff */
[----:B------:R-:W-:-:S02]  /*1cb0*/  IADD3 R0, PT, PT, R18, -0x1, RZ ;  /* 0xffffffff12007810 */ /* 0x000fc40007ffe0ff */
[----:B------:R-:W-:-:S04]  /*1cc0*/  ISETP.GT.U32.AND P3, PT, R17, 0xfd, PT ;  /* 0x000000fd1100780c */ /* 0x000fc80003f64070 */
[----:B------:R-:W-:-:S13]  /*1cd0*/  ISETP.GT.U32.OR P3, PT, R0, 0xfd, P3 ;  /* 0x000000fd0000780c */ /* 0x000fda0001f64470 */
[----:B------:R-:W-:Y:S01]  /*1ce0*/  @!P3 IMAD.MOV.U32 R16, RZ, RZ, RZ ;  /* 0x000000ffff10b224 */ /* 0x000fe200078e00ff */
[----:B------:R-:W-:Y:S06]  /*1cf0*/  @!P3 BRA `(.L_x_47) ;  /* 0x00000000005cb947 */ /* 0x000fec0003800000 */
[----:B------:R-:W-:Y:S02]  /*1d00*/  FSETP.GTU.FTZ.AND P3, PT, |R25|, +INF , PT ;  /* 0x7f8000001900780b */ /* 0x000fe40003f7c200 */
[----:B------:R-:W-:-:S04]  /*1d10*/  FSETP.GTU.FTZ.AND P4, PT, |R24|, +INF , PT ;  /* 0x7f8000001800780b */ /* 0x000fc80003f9c200 */
[----:B------:R-:W-:-:S13]  /*1d20*/  PLOP3.LUT P3, PT, P3, P4, PT, 0xf8, 0x8f ;  /* 0x00000000008f781c */ /* 0x000fda0001f69f70 */
[----:B------:R-:W-:Y:S05]  /*1d30*/  @P3 BRA `(.L_x_48) ;  /* 0x00000004004c3947 */ /* 0x000fea0003800000 */
[----:B------:R-:W-:-:S13]  /*1d40*/  LOP3.LUT P3, RZ, R24, 0x7fffffff, R25, 0xc8, !PT ;  /* 0x7fffffff18ff7812 */ /* 0x000fda000786c819 */
[----:B------:R-:W-:Y:S05]  /*1d50*/  @!P3 BRA `(.L_x_49) ;  /* 0x00000004003cb947 */ /* 0x000fea0003800000 */
[C---:B------:R-:W-:Y:S02]  /*1d60*/  FSETP.NEU.FTZ.AND P5, PT, |R25|.reuse, +INF , PT ;  /* 0x7f8000001900780b */ /* 0x040fe40003fbd200 */
[----:B------:R-:W-:Y:S02]  /*1d70*/  FSETP.NEU.FTZ.AND P4, PT, |R24|, +INF , PT ;  /* 0x7f8000001800780b */ /* 0x000fe40003f9d200 */
[----:B------:R-:W-:-:S11]  /*1d80*/  FSETP.NEU.FTZ.AND P3, PT, |R25|, +INF , PT ;  /* 0x7f8000001900780b */ /* 0x000fd60003f7d200 */
[----:B------:R-:W-:Y:S05]  /*1d90*/  @!P4 BRA !P5, `(.L_x_49) ;  /* 0x00000004002cc947 */ /* 0x000fea0006800000 */
[----:B------:R-:W-:-:S04]  /*1da0*/  LOP3.LUT P5, RZ, R25, 0x7fffffff, RZ, 0xc0, !PT ;  /* 0x7fffffff19ff7812 */ /* 0x000fc800078ac0ff */
[----:B------:R-:W-:-:S13]  /*1db0*/  PLOP3.LUT P4, PT, P4, P5, PT, 0x2f, 0xf2 ;  /* 0x0000000000f2781c */ /* 0x000fda000278a577 */
[----:B------:R-:W-:Y:S05]  /*1dc0*/  @P4 BRA `(.L_x_50) ;  /* 0x0000000400184947 */ /* 0x000fea0003800000 */
[----:B------:R-:W-:-:S04]  /*1dd0*/  LOP3.LUT P4, RZ, R24, 0x7fffffff, RZ, 0xc0, !PT ;  /* 0x7fffffff18ff7812 */ /* 0x000fc8000788c0ff */
[----:B------:R-:W-:-:S13]  /*1de0*/  PLOP3.LUT P3, PT, P3, P4, PT, 0x2f, 0xf2 ;  /* 0x0000000000f2781c */ /* 0x000fda0001f68577 */
[----:B------:R-:W-:Y:S05]  /*1df0*/  @P3 BRA `(.L_x_51) ;  /* 0x0000000400003947 */ /* 0x000fea0003800000 */
[----:B------:R-:W-:Y:S02]  /*1e00*/  ISETP.GE.AND P3, PT, R0, RZ, PT ;  /* 0x000000ff0000720c */ /* 0x000fe40003f66270 */
[----:B------:R-:W-:-:S11]  /*1e10*/  ISETP.GE.AND P4, PT, R17, RZ, PT ;  /* 0x000000ff1100720c */ /* 0x000fd60003f86270 */
[----:B------:R-:W-:Y:S01]  /*1e20*/  @P3 MOV R16, RZ ;  /* 0x000000ff00103202 */ /* 0x000fe20000000f00 */
[----:B------:R-:W-:Y:S01]  /*1e30*/  @!P3 FFMA R25, R25, 1.84467440737095516160e+19, RZ ;  /* 0x5f8000001919b823 */ /* 0x000fe200000000ff */
[----:B------:R-:W-:Y:S01]  /*1e40*/  @!P3 MOV R16, 0xffffffc0 ;  /* 0xffffffc00010b802 */ /* 0x000fe20000000f00 */
[----:B------:R-:W-:-:S03]  /*1e50*/  @!P4 FFMA R24, R24, 1.84467440737095516160e+19, RZ ;  /* 0x5f8000001818c823 */ /* 0x000fc600000000ff */
[----:B------:R-:W-:-:S07]  /*1e60*/  @!P4 IADD3 R16, PT, PT, R16, 0x40, RZ ;  /* 0x000000401010c810 */ /* 0x000fce0007ffe0ff */
.L_x_47:
[----:B------:R-:W-:Y:S01]  /*1e70*/  LEA R17, R13, 0xc0800000, 0x17 ;  /* 0xc08000000d117811 */ /* 0x000fe200078eb8ff */
[----:B------:R-:W-:Y:S01]  /*1e80*/  BSSY.RECONVERGENT B1, `(.L_x_52) ;  /* 0x0000036000017945 */ /* 0x000fe20003800200 */
[----:B------:R-:W-:-:S03]  /*1e90*/  IADD3 R18, PT, PT, R18, -0x7f, RZ ;  /* 0xffffff8112127810 */ /* 0x000fc60007ffe0ff */
[----:B------:R-:W-:Y:S02]  /*1ea0*/  IMAD.IADD R26, R24, 0x1, -R17 ;  /* 0x00000001181a7824 */ /* 0x000fe400078e0a11 */
[----:B------:R-:W-:Y:S02]  /*1eb0*/  IMAD R0, R18, -0x800000, R25 ;  /* 0xff80000012007824 */ /* 0x000fe400078e0219 */
[----:B------:R-:W0:Y:S01]  /*1ec0*/  MUFU.RCP R24, R26 ;  /* 0x0000001a00187308 */ /* 0x000e220000001000 */
[----:B------:R-:W-:-:S04]  /*1ed0*/  FADD.FTZ R17, -R26, -RZ ;  /* 0x800000ff1a117221 */ /* 0x000fc80000010100 */
[----:B0-----:R-:W-:-:S04]  /*1ee0*/  FFMA R21, R24, R17, 1 ;  /* 0x3f80000018157423 */ /* 0x001fc80000000011 */
[----:B------:R-:W-:-:S04]  /*1ef0*/  FFMA R21, R24, R21, R24 ;  /* 0x0000001518157223 */ /* 0x000fc80000000018 */
[----:B------:R-:W-:-:S04]  /*1f00*/  FFMA R24, R0, R21, RZ ;  /* 0x0000001500187223 */ /* 0x000fc800000000ff */
[----:B------:R-:W-:-:S04]  /*1f10*/  FFMA R25, R17, R24, R0 ;  /* 0x0000001811197223 */ /* 0x000fc80000000000 */
[----:B------:R-:W-:Y:S01]  /*1f20*/  FFMA R24, R21, R25, R24 ;  /* 0x0000001915187223 */ /* 0x000fe20000000018 */
[----:B------:R-:W-:-:S03]  /*1f30*/  IADD3 R25, PT, PT, R18, 0x7f, -R13 ;  /* 0x0000007f12197810 */ /* 0x000fc60007ffe80d */
[----:B------:R-:W-:Y:S01]  /*1f40*/  FFMA R17, R17, R24, R0 ;  /* 0x0000001811117223 */ /* 0x000fe20000000000 */
[----:B------:R-:W-:-:S03]  /*1f50*/  IADD3 R25, PT, PT, R25, R16, RZ ;  /* 0x0000001019197210 */ /* 0x000fc60007ffe0ff */
[----:B------:R-:W-:-:S05]  /*1f60*/  FFMA R0, R21, R17, R24 ;  /* 0x0000001115007223 */ /* 0x000fca0000000018 */
[----:B------:R-:W-:-:S04]  /*1f70*/  SHF.R.U32.HI R13, RZ, 0x17, R0 ;  /* 0x00000017ff0d7819 */ /* 0x000fc80000011600 */
[----:B------:R-:W-:-:S04]  /*1f80*/  LOP3.LUT R16, R13, 0xff, RZ, 0xc0, !PT ;  /* 0x000000ff0d107812 */ /* 0x000fc800078ec0ff */
[----:B------:R-:W-:-:S04]  /*1f90*/  IADD3 R13, PT, PT, R16, R25, RZ ;  /* 0x00000019100d7210 */ /* 0x000fc80007ffe0ff */
[----:B------:R-:W-:-:S04]  /*1fa0*/  IADD3 R16, PT, PT, R13, -0x1, RZ ;  /* 0xffffffff0d107810 */ /* 0x000fc80007ffe0ff */
[----:B------:R-:W-:-:S13]  /*1fb0*/  ISETP.GE.U32.AND P3, PT, R16, 0xfe, PT ;  /* 0x000000fe1000780c */ /* 0x000fda0003f66070 */
[----:B------:R-:W-:Y:S05]  /*1fc0*/  @!P3 BRA `(.L_x_53) ;  /* 0x000000000080b947 */ /* 0x000fea0003800000 */
[----:B------:R-:W-:-:S13]  /*1fd0*/  ISETP.GT.AND P3, PT, R13, 0xfe, PT ;  /* 0x000000fe0d00780c */ /* 0x000fda0003f64270 */
[----:B------:R-:W-:Y:S05]  /*1fe0*/  @P3 BRA `(.L_x_54) ;  /* 0x00000000006c3947 */ /* 0x000fea0003800000 */
[----:B------:R-:W-:-:S13]  /*1ff0*/  ISETP.GE.AND P3, PT, R13, 0x1, PT ;  /* 0x000000010d00780c */ /* 0x000fda0003f66270 */
[----:B------:R-:W-:Y:S05]  /*2000*/  @P3 BRA `(.L_x_55) ;  /* 0x0000000000743947 */ /* 0x000fea0003800000 */
[----:B------:R-:W-:Y:S02]  /*2010*/  ISETP.GE.AND P3, PT, R13, -0x18, PT ;  /* 0xffffffe80d00780c */ /* 0x000fe40003f66270 */
[----:B------:R-:W-:-:S11]  /*2020*/  LOP3.LUT R0, R0, 0x80000000, RZ, 0xc0, !PT ;  /* 0x8000000000007812 */ /* 0x000fd600078ec0ff */
[----:B------:R-:W-:Y:S05]  /*2030*/  @!P3 BRA `(.L_x_55) ;  /* 0x000000000068b947 */ /* 0x000fea0003800000 */
[CCC-:B------:R-:W-:Y:S01]  /*2040*/  FFMA.RZ R16, R21.reuse, R17.reuse, R24.reuse ;  /* 0x0000001115107223 */ /* 0x1c0fe2000000c018 */
[CCC-:B------:R-:W-:Y:S01]  /*2050*/  FFMA.RP R18, R21.reuse, R17.reuse, R24.reuse ;  /* 0x0000001115127223 */ /* 0x1c0fe20000008018 */
[----:B------:R-:W-:Y:S01]  /*2060*/  FFMA.RM R21, R21, R17, R24 ;  /* 0x0000001115157223 */ /* 0x000fe20000004018 */
[C---:B------:R-:W-:Y:S01]  /*2070*/  VIADD R17, R13.reuse, 0x20 ;  /* 0x000000200d117836 */ /* 0x040fe20000000000 */
[C---:B------:R-:W-:Y:S02]  /*2080*/  ISETP.NE.AND P5, PT, R13.reuse, RZ, PT ;  /* 0x000000ff0d00720c */ /* 0x040fe40003fa5270 */
[----:B------:R-:W-:Y:S02]  /*2090*/  LOP3.LUT R16, R16, 0x7fffff, RZ, 0xc0, !PT ;  /* 0x007fffff10107812 */ /* 0x000fe400078ec0ff */
[----:B------:R-:W-:Y:S02]  /*20a0*/  ISETP.NE.AND P4, PT, R13, RZ, PT ;  /* 0x000000ff0d00720c */ /* 0x000fe40003f85270 */
[----:B------:R-:W-:-:S02]  /*20b0*/  LOP3.LUT R16, R16, 0x800000, RZ, 0xfc, !PT ;  /* 0x0080000010107812 */ /* 0x000fc400078efcff */
[----:B------:R-:W-:Y:S02]  /*20c0*/  IADD3 R13, PT, PT, -R13, RZ, RZ ;  /* 0x000000ff0d0d7210 */ /* 0x000fe40007ffe1ff */
[----:B------:R-:W-:Y:S02]  /*20d0*/  SHF.L.U32 R17, R16, R17, RZ ;  /* 0x0000001110117219 */ /* 0x000fe400000006ff */
[----:B------:R-:W-:Y:S02]  /*20e0*/  FSETP.NEU.FTZ.AND P3, PT, R18, R21, PT ;  /* 0x000000151200720b */ /* 0x000fe40003f7d000 */
[----:B------:R-:W-:Y:S02]  /*20f0*/  SEL R13, R13, RZ, P5 ;  /* 0x000000ff0d0d7207 */ /* 0x000fe40002800000 */
[----:B------:R-:W-:Y:S02]  /*2100*/  ISETP.NE.AND P4, PT, R17, RZ, P4 ;  /* 0x000000ff1100720c */ /* 0x000fe40002785270 */
[----:B------:R-:W-:-:S02]  /*2110*/  SHF.R.U32.HI R18, RZ, R13, R16 ;  /* 0x0000000dff127219 */ /* 0x000fc40000011610 */
[----:B------:R-:W-:Y:S02]  /*2120*/  PLOP3.LUT P3, PT, P3, P4, PT, 0xf8, 0x8f ;  /* 0x00000000008f781c */ /* 0x000fe40001f69f70 */
[----:B------:R-:W-:Y:S02]  /*2130*/  SHF.R.U32.HI R16, RZ, 0x1, R18 ;  /* 0x00000001ff107819 */ /* 0x000fe40000011612 */
[----:B------:R-:W-:-:S04]  /*2140*/  SEL R13, RZ, 0x1, !P3 ;  /* 0x00000001ff0d7807 */ /* 0x000fc80005800000 */
[----:B------:R-:W-:-:S04]  /*2150*/  LOP3.LUT R13, R13, 0x1, R16, 0xf8, !PT ;  /* 0x000000010d0d7812 */ /* 0x000fc800078ef810 */
[----:B------:R-:W-:-:S04]  /*2160*/  LOP3.LUT R13, R13, R18, RZ, 0xc0, !PT ;  /* 0x000000120d0d7212 */ /* 0x000fc800078ec0ff */
[----:B------:R-:W-:-:S04]  /*2170*/  IADD3 R13, PT, PT, R16, R13, RZ ;  /* 0x0000000d100d7210 */ /* 0x000fc80007ffe0ff */
[----:B------:R-:W-:Y:S01]  /*2180*/  LOP3.LUT R0, R13, R0, RZ, 0xfc, !PT ;  /* 0x000000000d007212 */ /* 0x000fe200078efcff */
[----:B------:R-:W-:Y:S06]  /*2190*/  BRA `(.L_x_55) ;  /* 0x0000000000107947 */ /* 0x000fec0003800000 */
.L_x_54:
[----:B------:R-:W-:-:S04]  /*21a0*/  LOP3.LUT R0, R0, 0x80000000, RZ, 0xc0, !PT ;  /* 0x8000000000007812 */ /* 0x000fc800078ec0ff */
[----:B------:R-:W-:Y:S01]  /*21b0*/  LOP3.LUT R0, R0, 0x7f800000, RZ, 0xfc, !PT ;  /* 0x7f80000000007812 */ /* 0x000fe200078efcff */
[----:B------:R-:W-:Y:S06]  /*21c0*/  BRA `(.L_x_55) ;  /* 0x0000000000047947 */ /* 0x000fec0003800000 */
.L_x_53:
[----:B------:R-:W-:-:S07]  /*21d0*/  LEA R0, R25, R0, 0x17 ;  /* 0x0000000019007211 */ /* 0x000fce00078eb8ff */
.L_x_55:
[----:B------:R-:W-:Y:S05]  /*21e0*/  BSYNC.RECONVERGENT B1 ;  /* 0x0000000000017941 */ /* 0x000fea0003800200 */
.L_x_52:
[----:B------:R-:W-:Y:S05]  /*21f0*/  BRA `(.L_x_56) ;  /* 0x0000000000207947 */ /* 0x000fea0003800000 */
.L_x_51:
[----:B------:R-:W-:-:S04]  /*2200*/  LOP3.LUT R0, R24, 0x80000000, R25, 0x48, !PT ;  /* 0x8000000018007812 */ /* 0x000fc800078e4819 */
[----:B------:R-:W-:Y:S01]  /*2210*/  LOP3.LUT R0, R0, 0x7f800000, RZ, 0xfc, !PT ;  /* 0x7f80000000007812 */ /* 0x000fe200078efcff */
[----:B------:R-:W-:Y:S06]  /*2220*/  BRA `(.L_x_56) ;  /* 0x0000000000147947 */ /* 0x000fec0003800000 */
.L_x_50:
[----:B------:R-:W-:Y:S01]  /*2230*/  LOP3.LUT R0, R24, 0x80000000, R25, 0x48, !PT ;  /* 0x8000000018007812 */ /* 0x000fe200078e4819 */
[----:B------:R-:W-:Y:S06]  /*2240*/  BRA `(.L_x_56) ;  /* 0x00000000000c7947 */ /* 0x000fec0003800000 */
.L_x_49:
[----:B------:R-:W0:Y:S01]  /*2250*/  MUFU.RSQ R0, -QNAN ;  /* 0xffc0000000007908 */ /* 0x000e220000001400 */
[----:B------:R-:W-:Y:S05]  /*2260*/  BRA `(.L_x_56) ;  /* 0x0000000000047947 */ /* 0x000fea0003800000 */
.L_x_48:
[----:B------:R-:W-:-:S07]  /*2270*/  FADD.FTZ R0, R25, R24 ;  /* 0x0000001819007221 */ /* 0x000fce0000010000 */
.L_x_56:
[----:B------:R-:W-:Y:S05]  /*2280*/  BSYNC.RECONVERGENT B0 ;  /* 0x0000000000007941 */ /* 0x000fea0003800200 */
.L_x_46:
[----:B------:R-:W-:-:S04]  /*2290*/  HFMA2 R13, -RZ, RZ, 0, 0 ;  /* 0x00000000ff0d7431 */ /* 0x000fc800000001ff */
[----:B0-----:R-:W-:Y:S05]  /*22a0*/  RET.REL.NODEC R12 `(_Z6renderP6SpherePh) ;  /* 0xffffffdc0c547950 */ /* 0x001fea0003c3ffff */
.L_x_57:
[----:B------:R-:W-:-:S00]  /*22b0*/  BRA `(.L_x_57) ;  /* 0xfffffffc00fc7947 */ /* 0x000fc0000383ffff */
[----:B------:R-:W-:-:S00]  /*22c0*/  NOP ;  /* 0x0000000000007918 */ /* 0x000fc00000000000 */
        /* <DEDUP_REMOVED lines=11> */
.L_x_60:


//--------------------- .nv.global.init           --------------------------
	.section	.nv.global.init,"aw",@progbits
	.align	4
.nv.global.init:
	.type		mrg32k3aM1SubSeq,@object
	.size		mrg32k3aM1SubSeq,(mrg32k3aM2SubSeq - mrg32k3aM1SubSeq)
mrg32k3aM1SubSeq:
        /*0000*/ 	.byte	0x0b, 0xcc, 0xee, 0x04, 0x73, 0x29, 0x8b, 0x6f, 0xf6, 0x53, 0x03, 0xf6, 0x23, 0xf6, 0xea, 0xda
        /* <DEDUP_REMOVED lines=125> */
	.type		mrg32k3aM2SubSeq,@object
	.size		mrg32k3aM2SubSeq,(mrg32k3aM1 - mrg32k3aM2SubSeq)
mrg32k3aM2SubSeq:
        /* <DEDUP_REMOVED lines=126> */
	.type		mrg32k3aM1,@object
	.size		mrg32k3aM1,(mrg32k3aM1Seq - mrg32k3aM1)
mrg32k3aM1:
        /* <DEDUP_REMOVED lines=144> */
	.type		mrg32k3aM1Seq,@object
	.size		mrg32k3aM1Seq,(mrg32k3aM2 - mrg32k3aM1Seq)
mrg32k3aM1Seq:
        /* <DEDUP_REMOVED lines=144> */
	.type		mrg32k3aM2,@object
	.size		mrg32k3aM2,(mrg32k3aM2Seq - mrg32k3aM2)
mrg32k3aM2:
        /* <DEDUP_REMOVED lines=144> */
	.type		mrg32k3aM2Seq,@object
	.size		mrg32k3aM2Seq,(precalc_xorwow_matrix - mrg32k3aM2Seq)
mrg32k3aM2Seq:
        /* <DEDUP_REMOVED lines=144> */
	.type		precalc_xorwow_matrix,@object
	.size		precalc_xorwow_matrix,(precalc_xorwow_offset_matrix - precalc_xorwow_matrix)
precalc_xorwow_matrix:
        /* <DEDUP_REMOVED lines=6400> */
	.type		precalc_xorwow_offset_matrix,@object
	.size		precalc_xorwow_offset_matrix,(.L_1 - precalc_xorwow_offset_matrix)
precalc_xorwow_offset_matrix:
        /* <DEDUP_REMOVED lines=6400> */
.L_1:


//--------------------- .nv.shared.reserved.0     --------------------------
	.section	.nv.shared.reserved.0,"aw",@nobits
	.weak		__nv_reservedSMEM_offset_0_alias
	.size		__nv_reservedSMEM_offset_0_alias, 0, 64
	.other		__nv_reservedSMEM_offset_0_alias,@"STO_CUDA_RESERVED_SHARED STV_DEFAULT"
__nv_reservedSMEM_offset_0_alias:
	.zero		0
	.zero		64


//--------------------- .nv.constant0._Z6renderP6SpherePh --------------------------
	.section	.nv.constant0._Z6renderP6SpherePh,"a",@progbits
	.sectionflags	@""
	.align	4
.nv.constant0._Z6renderP6SpherePh:
	.zero		912


//--------------------- SYMBOLS --------------------------

	.type		.nv.reservedSmem.offset0,@object
	.size		.nv.reservedSmem.offset0,0x4
